	.target	sm_90a

	.elftype	@"ET_EXEC"


//--------------------- .note.nv.tkinfo           --------------------------
	.section	.note.nv.tkinfo,"",@"SHT_NOTE"
	.sectionflags	@"SHF_NOTE_NV_TKINFO"
	.tkinfo
        /*0018*/ 	.word	0x00000002
        /*0030*/ 	.string	""
        /*0030*/ 	.string	"ptxas"
        /*0030*/ 	.string	"Cuda compilation tools, release 13.0, V13.0.88"
        /*0030*/ 	.string	"Build cuda_13.0.r13.0/compiler.36424714_0"
        /*0030*/ 	.string	"-arch sm_90a -m 64 "



//--------------------- .note.nv.cuinfo           --------------------------
	.section	.note.nv.cuinfo,"",@"SHT_NOTE"
	.sectionflags	@"SHF_NOTE_NV_CUINFO"
        /*0018*/ 	.short	0x0002
        /*001a*/ 	.short	0x005a
        /*001c*/ 	.short	0x0082
	.zero		2


//--------------------- .nv.info                  --------------------------
	.section	.nv.info,"",@"SHT_CUDA_INFO"
	.align	4


	//----- nvinfo : EIATTR_REGCOUNT
	.align		4
        /*0000*/ 	.byte	0x04, 0x2f
        /*0002*/ 	.short	(.L_12 - .L_11)
	.align		4
.L_11:
        /*0004*/ 	.word	index@(_ZN7cutlass13device_kernelINS_4gemm6kernel13GemmUniversalIN4cute5tupleIJiiiiEEENS1_10collective13CollectiveMmaINS1_37MainloopSm90TmaGmmaWarpSpecializedFP8ILi7ENS5_IJNS4_1CILi1EEENSA_ILi2EEESB_EEENS1_35KernelTmaWarpSpecializedCooperativeEEENS5_IJNSA_ILi256EEESG_NSA_ILi64EEEEEENS_12float_e4m3_tENS5_IJlSB_lEEESJ_SK_NS4_8TiledMMAINS4_8MMA_AtomIJNS4_4SM904GMMA31MMA_64x256x32_F32E4M3E4M3_SS_TNILNSO_7ScaleInE1ELSQ_1EEEEEENS4_6LayoutINS5_IJSC_SB_SB_EEENS5_IJSB_NSA_ILi0EEESV_EEEEENS5_IJNS4_10UnderscoreESY_SY_EEEEENS4_23SM90_TMA_LOAD_MULTICASTENS4_14ComposedLayoutINS4_7SwizzleILi2ELi4ELi3EEENS4_18smem_ptr_flag_bitsILi8EEENST_INS5_IJNSA_ILi8EEESH_EEENS5_IJSH_SB_EEEEEEEvNS4_8identityENS4_13SM90_TMA_LOADES1B_vS1C_EENS_8epilogue10collective6detail29Sm90TmaWarpSpecializedAdapterINS1G_15DefaultEpilogueISJ_SK_SK_NS1F_6thread17LinearCombinationISJ_Li1EffLNS1K_9ScaleType4KindE0ELNS_15FloatRoundStyleE2ESJ_EENS1_15EpilogueDefaultEEEEEvvEEEEvNT_6ParamsE)
        /*0008*/ 	.word	0x000000a8


	//----- nvinfo : EIATTR_FRAME_SIZE
	.align		4
.L_12:
        /*000c*/ 	.byte	0x04, 0x11
        /*000e*/ 	.short	(.L_14 - .L_13)
	.align		4
.L_13:
        /*0010*/ 	.word	index@(_ZN7cutlass13device_kernelINS_4gemm6kernel13GemmUniversalIN4cute5tupleIJiiiiEEENS1_10collective13CollectiveMmaINS1_37MainloopSm90TmaGmmaWarpSpecializedFP8ILi7ENS5_IJNS4_1CILi1EEENSA_ILi2EEESB_EEENS1_35KernelTmaWarpSpecializedCooperativeEEENS5_IJNSA_ILi256EEESG_NSA_ILi64EEEEEENS_12float_e4m3_tENS5_IJlSB_lEEESJ_SK_NS4_8TiledMMAINS4_8MMA_AtomIJNS4_4SM904GMMA31MMA_64x256x32_F32E4M3E4M3_SS_TNILNSO_7ScaleInE1ELSQ_1EEEEEENS4_6LayoutINS5_IJSC_SB_SB_EEENS5_IJSB_NSA_ILi0EEESV_EEEEENS5_IJNS4_10UnderscoreESY_SY_EEEEENS4_23SM90_TMA_LOAD_MULTICASTENS4_14ComposedLayoutINS4_7SwizzleILi2ELi4ELi3EEENS4_18smem_ptr_flag_bitsILi8EEENST_INS5_IJNSA_ILi8EEESH_EEENS5_IJSH_SB_EEEEEEEvNS4_8identityENS4_13SM90_TMA_LOADES1B_vS1C_EENS_8epilogue10collective6detail29Sm90TmaWarpSpecializedAdapterINS1G_15DefaultEpilogueISJ_SK_SK_NS1F_6thread17LinearCombinationISJ_Li1EffLNS1K_9ScaleType4KindE0ELNS_15FloatRoundStyleE2ESJ_EENS1_15EpilogueDefaultEEEEEvvEEEEvNT_6ParamsE)
        /*0014*/ 	.word	0x00000870


	//----- nvinfo : EIATTR_MIN_STACK_SIZE
	.align		4
.L_14:
        /*0018*/ 	.byte	0x04, 0x12
        /*001a*/ 	.short	(.L_16 - .L_15)
	.align		4
.L_15:
        /*001c*/ 	.word	index@(_ZN7cutlass13device_kernelINS_4gemm6kernel13GemmUniversalIN4cute5tupleIJiiiiEEENS1_10collective13CollectiveMmaINS1_37MainloopSm90TmaGmmaWarpSpecializedFP8ILi7ENS5_IJNS4_1CILi1EEENSA_ILi2EEESB_EEENS1_35KernelTmaWarpSpecializedCooperativeEEENS5_IJNSA_ILi256EEESG_NSA_ILi64EEEEEENS_12float_e4m3_tENS5_IJlSB_lEEESJ_SK_NS4_8TiledMMAINS4_8MMA_AtomIJNS4_4SM904GMMA31MMA_64x256x32_F32E4M3E4M3_SS_TNILNSO_7ScaleInE1ELSQ_1EEEEEENS4_6LayoutINS5_IJSC_SB_SB_EEENS5_IJSB_NSA_ILi0EEESV_EEEEENS5_IJNS4_10UnderscoreESY_SY_EEEEENS4_23SM90_TMA_LOAD_MULTICASTENS4_14ComposedLayoutINS4_7SwizzleILi2ELi4ELi3EEENS4_18smem_ptr_flag_bitsILi8EEENST_INS5_IJNSA_ILi8EEESH_EEENS5_IJSH_SB_EEEEEEEvNS4_8identityENS4_13SM90_TMA_LOADES1B_vS1C_EENS_8epilogue10collective6detail29Sm90TmaWarpSpecializedAdapterINS1G_15DefaultEpilogueISJ_SK_SK_NS1F_6thread17LinearCombinationISJ_Li1EffLNS1K_9ScaleType4KindE0ELNS_15FloatRoundStyleE2ESJ_EENS1_15EpilogueDefaultEEEEEvvEEEEvNT_6ParamsE)
        /*0020*/ 	.word	0x00000870
.L_16:


//--------------------- .nv.compat                --------------------------
	.section	.nv.compat,"",@"SHT_CUDA_COMPAT_INFO"
	.align	4
        /*0000*/ 	.byte	0x02, 0x09, 0x01, 0x00, 0x02, 0x02, 0x04, 0x00, 0x02, 0x05, 0x05, 0x00, 0x03, 0x07, 0x01, 0x01
        /*0010*/ 	.byte	0x02, 0x03, 0x01, 0x00, 0x02, 0x06, 0x01, 0x00, 0x04, 0x0b, 0x08, 0x00, 0x00, 0x00, 0x00, 0x00
        /*0020*/ 	.byte	0x00, 0x00, 0x00, 0x00


//--------------------- .nv.info._ZN7cutlass13device_kernelINS_4gemm6kernel13GemmUniversalIN4cute5tupleIJiiiiEEENS1_10collective13CollectiveMmaINS1_37MainloopSm90TmaGmmaWarpSpecializedFP8ILi7ENS5_IJNS4_1CILi1EEENSA_ILi2EEESB_EEENS1_35KernelTmaWarpSpecializedCooperativeEEENS5_IJNSA_ILi256EEESG_NSA_ILi64EEEEEENS_12float_e4m3_tENS5_IJlSB_lEEESJ_SK_NS4_8TiledMMAINS4_8MMA_AtomIJNS4_4SM904GMMA31MMA_64x256x32_F32E4M3E4M3_SS_TNILNSO_7ScaleInE1ELSQ_1EEEEEENS4_6LayoutINS5_IJSC_SB_SB_EEENS5_IJSB_NSA_ILi0EEESV_EEEEENS5_IJNS4_10UnderscoreESY_SY_EEEEENS4_23SM90_TMA_LOAD_MULTICASTENS4_14ComposedLayoutINS4_7SwizzleILi2ELi4ELi3EEENS4_18smem_ptr_flag_bitsILi8EEENST_INS5_IJNSA_ILi8EEESH_EEENS5_IJSH_SB_EEEEEEEvNS4_8identityENS4_13SM90_TMA_LOADES1B_vS1C_EENS_8epilogue10collective6detail29Sm90TmaWarpSpecializedAdapterINS1G_15DefaultEpilogueISJ_SK_SK_NS1F_6thread17LinearCombinationISJ_Li1EffLNS1K_9ScaleType4KindE0ELNS_15FloatRoundStyleE2ESJ_EENS1_15EpilogueDefaultEEEEEvvEEEEvNT_6ParamsE --------------------------
	.section	.nv.info._ZN7cutlass13device_kernelINS_4gemm6kernel13GemmUniversalIN4cute5tupleIJiiiiEEENS1_10collective13CollectiveMmaINS1_37MainloopSm90TmaGmmaWarpSpecializedFP8ILi7ENS5_IJNS4_1CILi1EEENSA_ILi2EEESB_EEENS1_35KernelTmaWarpSpecializedCooperativeEEENS5_IJNSA_ILi256EEESG_NSA_ILi64EEEEEENS_12float_e4m3_tENS5_IJlSB_lEEESJ_SK_NS4_8TiledMMAINS4_8MMA_AtomIJNS4_4SM904GMMA31MMA_64x256x32_F32E4M3E4M3_SS_TNILNSO_7ScaleInE1ELSQ_1EEEEEENS4_6LayoutINS5_IJSC_SB_SB_EEENS5_IJSB_NSA_ILi0EEESV_EEEEENS5_IJNS4_10UnderscoreESY_SY_EEEEENS4_23SM90_TMA_LOAD_MULTICASTENS4_14ComposedLayoutINS4_7SwizzleILi2ELi4ELi3EEENS4_18smem_ptr_flag_bitsILi8EEENST_INS5_IJNSA_ILi8EEESH_EEENS5_IJSH_SB_EEEEEEEvNS4_8identityENS4_13SM90_TMA_LOADES1B_vS1C_EENS_8epilogue10collective6detail29Sm90TmaWarpSpecializedAdapterINS1G_15DefaultEpilogueISJ_SK_SK_NS1F_6thread17LinearCombinationISJ_Li1EffLNS1K_9ScaleType4KindE0ELNS_15FloatRoundStyleE2ESJ_EENS1_15EpilogueDefaultEEEEEvvEEEEvNT_6ParamsE,"",@"SHT_CUDA_INFO"
	.sectionflags	@""
	.align	4


	//----- nvinfo : EIATTR_CUDA_API_VERSION
	.align		4
        /*0000*/ 	.byte	0x04, 0x37
        /*0002*/ 	.short	(.L_18 - .L_17)
.L_17:
        /*0004*/ 	.word	0x00000082


	//----- nvinfo : EIATTR_KPARAM_INFO
	.align		4
.L_18:
        /*0008*/ 	.byte	0x04, 0x17
        /*000a*/ 	.short	(.L_20 - .L_19)
.L_19:
        /*000c*/ 	.word	0x00000000
        /*0010*/ 	.short	0x0000
        /*0012*/ 	.short	0x0070
        /*0014*/ 	.byte	0x00, 0xf0, 0x01, 0x10


	//----- nvinfo : EIATTR_SPARSE_MMA_MASK
	.align		4
.L_20:
        /*0018*/ 	.byte	0x03, 0x50
        /*001a*/ 	.short	0x0000


	//----- nvinfo : EIATTR_MAXREG_COUNT
	.align		4
        /*001c*/ 	.byte	0x03, 0x1b
        /*001e*/ 	.short	0x00a8


	//----- nvinfo : EIATTR_NUM_BARRIERS
	.align		4
        /*0020*/ 	.byte	0x02, 0x4c
        /*0022*/ 	.byte	0x01
	.zero		1


	//----- nvinfo : EIATTR_ANNOTATIONS
	.align		4
        /*0024*/ 	.byte	0x04, 0x55
        /*0026*/ 	.short	(.L_22 - .L_21)


	//   ....[0]....
.L_21:
        /*0028*/ 	.word	0x00000001
        /*002c*/ 	.byte	0xd0, 0x06, 0x00, 0x00, 0x01, 0x00, 0x00, 0x00, 0x00, 0x09, 0x00, 0x00, 0x01, 0x00, 0x00, 0x00
        /* <DEDUP_REMOVED lines=1581> */
        /*630c*/ 	.byte	0xb0, 0x55, 0x02, 0x00, 0x01, 0x00, 0x00, 0x00, 0x00, 0x56, 0x02, 0x00


	//----- nvinfo : EIATTR_MERCURY_ISA_VERSION
	.align		4
.L_22:
        /*6318*/ 	.byte	0x03, 0x5f
        /*631a*/ 	.short	0x0101


	//----- nvinfo : EIATTR_INT_WARP_WIDE_INSTR_OFFSETS
	.align		4
        /*631c*/ 	.byte	0x04, 0x31
        /*631e*/ 	.short	(.L_24 - .L_23)


	//   ....[0]....
.L_23:
        /*6320*/ 	.word	0x00000590


	//   ....[1]....
        /*6324*/ 	.word	0x000005b0


	//   ....[2]....
        /*6328*/ 	.word	0x00000700


	//----- nvinfo : EIATTR_COOP_GROUP_MASK_REGIDS
	.align		4
.L_24:
        /*632c*/ 	.byte	0x04, 0x29
        /*632e*/ 	.short	(.L_26 - .L_25)


	//   ....[0]....
.L_25:
        /*6330*/ 	.word	0xffffffff


	//   ....[1]....
        /*6334*/ 	.word	0xffffffff


	//   ....[2]....
        /*6338*/ 	.word	0xffffffff


	//   ....[3]....
        /*633c*/ 	.word	0xffffffff


	//   ....[4]....
        /*6340*/ 	.word	0xffffffff


	//   ....[5]....
        /*6344*/ 	.word	0xffffffff


	//----- nvinfo : EIATTR_COOP_GROUP_INSTR_OFFSETS
	.align		4
.L_26:
        /*6348*/ 	.byte	0x04, 0x28
        /*634a*/ 	.short	(.L_28 - .L_27)


	//   ....[0]....
.L_27:
        /*634c*/ 	.word	0x00000070


	//   ....[1]....
        /*6350*/ 	.word	0x00000080


	//   ....[2]....
        /*6354*/ 	.word	0x000001a0


	//   ....[3]....
        /*6358*/ 	.word	0x00000420


	//   ....[4]....
        /*635c*/ 	.word	0x00000810


	//   ....[5]....
        /*6360*/ 	.word	0x00002960


	//----- nvinfo : EIATTR_REG_RECONFIG
	.align		4
.L_28:
        /*6364*/ 	.byte	0x01, 0x54
	.zero		2


	//----- nvinfo : EIATTR_MBARRIER_INSTR_OFFSETS
	.align		4
        /*6368*/ 	.byte	0x04, 0x39
        /*636a*/ 	.short	(.L_30 - .L_29)


	//   ....[0]....
.L_29:
        /*636c*/ 	.word	0x00000320
        /*6370*/ 	.word	0x000000ff
        /*6374*/ 	.word	0x00000000
        /*6378*/ 	.short	0x0100
        /*637a*/ 	.byte	0x09
	.zero		1


	//   ....[1]....
        /*637c*/ 	.word	0x00000330
        /*6380*/ 	.word	0x000000ff
        /*6384*/ 	.word	0x00000038
        /*6388*/ 	.short	0x0100
        /*638a*/ 	.byte	0x09
	.zero		1


	//   ....[2]....
        /*638c*/ 	.word	0x00000340
        /*6390*/ 	.word	0x000000ff
        /*6394*/ 	.word	0x00000008
        /*6398*/ 	.short	0x0100
        /*639a*/ 	.byte	0x09
	.zero		1


	//   ....[3]....
        /*639c*/ 	.word	0x00000350
        /*63a0*/ 	.word	0x000000ff
        /*63a4*/ 	.word	0x00000040
        /*63a8*/ 	.short	0x0100
        /*63aa*/ 	.byte	0x09
	.zero		1


	//   ....[4]....
        /*63ac*/ 	.word	0x00000360
        /*63b0*/ 	.word	0x000000ff
        /*63b4*/ 	.word	0x00000010
        /*63b8*/ 	.short	0x0100
        /*63ba*/ 	.byte	0x09
	.zero		1


	//   ....[5]....
        /*63bc*/ 	.word	0x00000370
        /*63c0*/ 	.word	0x000000ff
        /*63c4*/ 	.word	0x00000048
        /*63c8*/ 	.short	0x0100
        /*63ca*/ 	.byte	0x09
	.zero		1


	//   ....[6]....
        /*63cc*/ 	.word	0x00000380
        /*63d0*/ 	.word	0x000000ff
        /*63d4*/ 	.word	0x00000018
        /*63d8*/ 	.short	0x0100
        /*63da*/ 	.byte	0x09
	.zero		1


	//   ....[7]....
        /*63dc*/ 	.word	0x00000390
        /*63e0*/ 	.word	0x000000ff
        /*63e4*/ 	.word	0x00000050
        /*63e8*/ 	.short	0x0100
        /*63ea*/ 	.byte	0x09
	.zero		1


	//   ....[8]....
        /*63ec*/ 	.word	0x000003a0
        /*63f0*/ 	.word	0x000000ff
        /*63f4*/ 	.word	0x00000020
        /*63f8*/ 	.short	0x0100
        /*63fa*/ 	.byte	0x09
	.zero		1


	//   ....[9]....
        /*63fc*/ 	.word	0x000003b0
        /*6400*/ 	.word	0x000000ff
        /*6404*/ 	.word	0x00000058
        /*6408*/ 	.short	0x0100
        /*640a*/ 	.byte	0x09
	.zero		1


	//   ....[10]....
        /*640c*/ 	.word	0x000003c0
        /*6410*/ 	.word	0x000000ff
        /*6414*/ 	.word	0x00000028
        /*6418*/ 	.short	0x0100
        /*641a*/ 	.byte	0x09
	.zero		1


	//   ....[11]....
        /*641c*/ 	.word	0x000003d0
        /*6420*/ 	.word	0x000000ff
        /*6424*/ 	.word	0x00000060
        /*6428*/ 	.short	0x0100
        /*642a*/ 	.byte	0x09
	.zero		1


	//   ....[12]....
        /*642c*/ 	.word	0x000003e0
        /*6430*/ 	.word	0x000000ff
        /*6434*/ 	.word	0x00000030
        /*6438*/ 	.short	0x0100
        /*643a*/ 	.byte	0x09
	.zero		1


	//   ....[13]....
        /*643c*/ 	.word	0x000003f0
        /*6440*/ 	.word	0x000000ff
        /*6444*/ 	.word	0x00000068
        /*6448*/ 	.short	0x0100
        /*644a*/ 	.byte	0x09
	.zero		1


	//   ....[14]....
        /*644c*/ 	.word	0x00000790
        /*6450*/ 	.word	0x000000ff
        /*6454*/ 	.word	0x00000080
        /*6458*/ 	.short	0x0100
        /*645a*/ 	.byte	0x06
	.zero		1


	//   ....[15]....
        /*645c*/ 	.word	0x000007c0
        /*6460*/ 	.word	0x000000ff
        /*6464*/ 	.word	0x00000088
        /*6468*/ 	.short	0x0100
        /*646a*/ 	.byte	0x06
	.zero		1


	//   ....[16]....
        /*646c*/ 	.word	0x00002d60
        /*6470*/ 	.word	0x000000ff
        /*6474*/ 	.word	0x00000000
        /*6478*/ 	.short	0x010a
        /*647a*/ 	.byte	0x06
	.zero		1


	//   ....[17]....
        /*647c*/ 	.word	0x00002da0
        /*6480*/ 	.word	0x000000ff
        /*6484*/ 	.word	0x00000000
        /*6488*/ 	.short	0x010a
        /*648a*/ 	.byte	0x06
	.zero		1


	//   ....[18]....
        /*648c*/ 	.word	0x00007110
        /*6490*/ 	.word	0x000000ff
        /*6494*/ 	.word	0x00000000
        /*6498*/ 	.short	0x010a
        /*649a*/ 	.byte	0x10
	.zero		1


	//   ....[19]....
        /*649c*/ 	.word	0x00007150
        /*64a0*/ 	.word	0x000000ff
        /*64a4*/ 	.word	0x00000000
        /*64a8*/ 	.short	0x010a
        /*64aa*/ 	.byte	0x10
	.zero		1


	//   ....[20]....
        /*64ac*/ 	.word	0x0000d0d0
        /*64b0*/ 	.word	0x00000002
        /*64b4*/ 	.word	0x00000000
        /*64b8*/ 	.short	0x0101
        /*64ba*/ 	.byte	0x3f
	.zero		1


	//   ....[21]....
        /*64bc*/ 	.word	0x00010bb0
        /*64c0*/ 	.word	0x00000000
        /*64c4*/ 	.word	0x00000000
        /*64c8*/ 	.short	0x0101
        /*64ca*/ 	.byte	0x3f
	.zero		1


	//   ....[22]....
        /*64cc*/ 	.word	0x00024640
        /*64d0*/ 	.word	0x00000012
        /*64d4*/ 	.word	0x00000038
        /*64d8*/ 	.short	0x010a
        /*64da*/ 	.byte	0x3f
	.zero		1


	//   ....[23]....
        /*64dc*/ 	.word	0x00024a60
        /*64e0*/ 	.word	0x00000004
        /*64e4*/ 	.word	0x00000088
        /*64e8*/ 	.short	0x0101
        /*64ea*/ 	.byte	0x3f
	.zero		1


	//   ....[24]....
        /*64ec*/ 	.word	0x00025190
        /*64f0*/ 	.word	0x00000005
        /*64f4*/ 	.word	0x00000000
        /*64f8*/ 	.short	0x010a
        /*64fa*/ 	.byte	0x3f
	.zero		1


	//   ....[25]....
        /*64fc*/ 	.word	0x00025220
        /*6500*/ 	.word	0x00000007
        /*6504*/ 	.word	0x00000000
        /*6508*/ 	.short	0x010a
        /*650a*/ 	.byte	0x3f
	.zero		1


	//   ....[26]....
        /*650c*/ 	.word	0x000252b0
        /*6510*/ 	.word	0x00000007
        /*6514*/ 	.word	0x00000000
        /*6518*/ 	.short	0x010a
        /*651a*/ 	.byte	0x3f
	.zero		1


	//   ....[27]....
        /*651c*/ 	.word	0x00025340
        /*6520*/ 	.word	0x00000007
        /*6524*/ 	.word	0x00000000
        /*6528*/ 	.short	0x010a
        /*652a*/ 	.byte	0x3f
	.zero		1


	//   ....[28]....
        /*652c*/ 	.word	0x000253d0
        /*6530*/ 	.word	0x00000007
        /*6534*/ 	.word	0x00000000
        /*6538*/ 	.short	0x010a
        /*653a*/ 	.byte	0x3f
	.zero		1


	//   ....[29]....
        /*653c*/ 	.word	0x00025460
        /*6540*/ 	.word	0x00000007
        /*6544*/ 	.word	0x00000000
        /*6548*/ 	.short	0x010a
        /*654a*/ 	.byte	0x3f
	.zero		1


	//   ....[30]....
        /*654c*/ 	.word	0x000254f0
        /*6550*/ 	.word	0x00000003
        /*6554*/ 	.word	0x00000000
        /*6558*/ 	.short	0x010a
        /*655a*/ 	.byte	0x3f
	.zero		1


	//   ....[31]....
        /*655c*/ 	.word	0x00025560
        /*6560*/ 	.word	0x00000003
        /*6564*/ 	.word	0x00000000
        /*6568*/ 	.short	0x010a
        /*656a*/ 	.byte	0x3f
	.zero		1


	//   ....[32]....
        /*656c*/ 	.word	0x000255d0
        /*6570*/ 	.word	0x00000000
        /*6574*/ 	.word	0x00000000
        /*6578*/ 	.short	0x010a
        /*657a*/ 	.byte	0x3f
	.zero		1


	//   ....[33]....
        /*657c*/ 	.word	0x000256b0
        /*6580*/ 	.word	0x00000012
        /*6584*/ 	.word	0x00000038
        /*6588*/ 	.short	0x010a
        /*658a*/ 	.byte	0x3f
	.zero		1


	//   ....[34]....
        /*658c*/ 	.word	0x00025780
        /*6590*/ 	.word	0x00000005
        /*6594*/ 	.word	0x00000000
        /*6598*/ 	.short	0x010a
        /*659a*/ 	.byte	0x3f
	.zero		1


	//   ....[35]....
        /*659c*/ 	.word	0x000257d0
        /*65a0*/ 	.word	0x00000007
        /*65a4*/ 	.word	0x00000000
        /*65a8*/ 	.short	0x010a
        /*65aa*/ 	.byte	0x3f
	.zero		1


	//   ....[36]....
        /*65ac*/ 	.word	0x00025820
        /*65b0*/ 	.word	0x00000007
        /*65b4*/ 	.word	0x00000000
        /*65b8*/ 	.short	0x010a
        /*65ba*/ 	.byte	0x3f
	.zero		1


	//   ....[37]....
        /*65bc*/ 	.word	0x00025870
        /*65c0*/ 	.word	0x00000007
        /*65c4*/ 	.word	0x00000000
        /*65c8*/ 	.short	0x010a
        /*65ca*/ 	.byte	0x3f
	.zero		1


	//   ....[38]....
        /*65cc*/ 	.word	0x000258c0
        /*65d0*/ 	.word	0x00000007
        /*65d4*/ 	.word	0x00000000
        /*65d8*/ 	.short	0x010a
        /*65da*/ 	.byte	0x3f
	.zero		1


	//   ....[39]....
        /*65dc*/ 	.word	0x00025910
        /*65e0*/ 	.word	0x00000007
        /*65e4*/ 	.word	0x00000000
        /*65e8*/ 	.short	0x010a
        /*65ea*/ 	.byte	0x3f
	.zero		1


	//----- nvinfo : EIATTR_NUM_MBARRIERS
	.align		4
.L_30:
        /*65ec*/ 	.byte	0x03, 0x38
        /*65ee*/ 	.short	0x0010


	//----- nvinfo : EIATTR_EXIT_INSTR_OFFSETS
	.align		4
        /*65f0*/ 	.byte	0x04, 0x1c
        /*65f2*/ 	.short	(.L_32 - .L_31)


	//   ....[0]....
.L_31:
        /*65f4*/ 	.word	0x000009a0


	//   ....[1]....
        /*65f8*/ 	.word	0x00001240


	//   ....[2]....
        /*65fc*/ 	.word	0x00023d40


	//   ....[3]....
        /*6600*/ 	.word	0x000242e0


	//   ....[4]....
        /*6604*/ 	.word	0x00025540


	//----- nvinfo : EIATTR_MAX_THREADS
	.align		4
.L_32:
        /*6608*/ 	.byte	0x04, 0x05
        /*660a*/ 	.short	(.L_34 - .L_33)
.L_33:
        /*660c*/ 	.word	0x00000180
        /*6610*/ 	.word	0x00000001
        /*6614*/ 	.word	0x00000001


	//----- nvinfo : EIATTR_CRS_STACK_SIZE
	.align		4
.L_34:
        /*6618*/ 	.byte	0x04, 0x1e
        /*661a*/ 	.short	(.L_36 - .L_35)
.L_35:
        /*661c*/ 	.word	0x00000000


	//----- nvinfo : EIATTR_CBANK_PARAM_SIZE
	.align		4
.L_36:
        /*6620*/ 	.byte	0x03, 0x19
        /*6622*/ 	.short	0x0470


	//----- nvinfo : EIATTR_PARAM_CBANK
	.align		4
        /*6624*/ 	.byte	0x04, 0x0a
        /*6626*/ 	.short	(.L_38 - .L_37)
	.align		4
.L_37:
        /*6628*/ 	.word	index@(.nv.constant0._ZN7cutlass13device_kernelINS_4gemm6kernel13GemmUniversalIN4cute5tupleIJiiiiEEENS1_10collective13CollectiveMmaINS1_37MainloopSm90TmaGmmaWarpSpecializedFP8ILi7ENS5_IJNS4_1CILi1EEENSA_ILi2EEESB_EEENS1_35KernelTmaWarpSpecializedCooperativeEEENS5_IJNSA_ILi256EEESG_NSA_ILi64EEEEEENS_12float_e4m3_tENS5_IJlSB_lEEESJ_SK_NS4_8TiledMMAINS4_8MMA_AtomIJNS4_4SM904GMMA31MMA_64x256x32_F32E4M3E4M3_SS_TNILNSO_7ScaleInE1ELSQ_1EEEEEENS4_6LayoutINS5_IJSC_SB_SB_EEENS5_IJSB_NSA_ILi0EEESV_EEEEENS5_IJNS4_10UnderscoreESY_SY_EEEEENS4_23SM90_TMA_LOAD_MULTICASTENS4_14ComposedLayoutINS4_7SwizzleILi2ELi4ELi3EEENS4_18smem_ptr_flag_bitsILi8EEENST_INS5_IJNSA_ILi8EEESH_EEENS5_IJSH_SB_EEEEEEEvNS4_8identityENS4_13SM90_TMA_LOADES1B_vS1C_EENS_8epilogue10collective6detail29Sm90TmaWarpSpecializedAdapterINS1G_15DefaultEpilogueISJ_SK_SK_NS1F_6thread17LinearCombinationISJ_Li1EffLNS1K_9ScaleType4KindE0ELNS_15FloatRoundStyleE2ESJ_EENS1_15EpilogueDefaultEEEEEvvEEEEvNT_6ParamsE)
        /*662c*/ 	.short	0x0210
        /*662e*/ 	.short	0x0470


	//----- nvinfo : EIATTR_SW_WAR
	.align		4
.L_38:
        /*6630*/ 	.byte	0x04, 0x36
        /*6632*/ 	.short	(.L_40 - .L_39)
.L_39:
        /*6634*/ 	.word	0x00000008
.L_40:


//--------------------- .nv.callgraph             --------------------------
	.section	.nv.callgraph,"",@"SHT_CUDA_CALLGRAPH"
	.align	4
	.sectionentsize	8
	.align		4
        /*0000*/ 	.word	0x00000000
	.align		4
        /*0004*/ 	.word	0xffffffff
	.align		4
        /*0008*/ 	.word	0x00000000
	.align		4
        /*000c*/ 	.word	0xfffffffe
	.align		4
        /*0010*/ 	.word	0x00000000
	.align		4
        /*0014*/ 	.word	0xfffffffd
	.align		4
        /*0018*/ 	.word	0x00000000
	.align		4
        /*001c*/ 	.word	0xfffffffc


//--------------------- .nv.constant4             --------------------------
	.section	.nv.constant4,"a",@progbits
	.align	8
	.align		8
.nv.constant4:
        /*0000*/ 	.dword	_ZN40_INTERNAL_946b6efe_4_k_cu_97220a27_211734cuda3std3__45__cpo5beginE
	.align		8
        /*0008*/ 	.dword	_ZN40_INTERNAL_946b6efe_4_k_cu_97220a27_211734cuda3std3__45__cpo3endE
	.align		8
        /*0010*/ 	.dword	_ZN40_INTERNAL_946b6efe_4_k_cu_97220a27_211734cuda3std3__45__cpo6cbeginE
	.align		8
        /*0018*/ 	.dword	_ZN40_INTERNAL_946b6efe_4_k_cu_97220a27_211734cuda3std3__45__cpo4cendE
	.align		8
        /*0020*/ 	.dword	_ZN40_INTERNAL_946b6efe_4_k_cu_97220a27_211734cuda3std3__442_GLOBAL__N__946b6efe_4_k_cu_97220a27_211736ignoreE
	.align		8
        /*0028*/ 	.dword	_ZN40_INTERNAL_946b6efe_4_k_cu_97220a27_211734cuda3std3__419piecewise_constructE
	.align		8
        /*0030*/ 	.dword	_ZN40_INTERNAL_946b6efe_4_k_cu_97220a27_211734cuda3std3__48in_placeE
	.align		8
        /*0038*/ 	.dword	_ZN40_INTERNAL_946b6efe_4_k_cu_97220a27_211734cuda3std6ranges3__45__cpo4swapE
	.align		8
        /*0040*/ 	.dword	_ZN40_INTERNAL_946b6efe_4_k_cu_97220a27_211734cuda3std6ranges3__45__cpo9iter_moveE
	.align		8
        /*0048*/ 	.dword	_ZN40_INTERNAL_946b6efe_4_k_cu_97220a27_211734cute7productE
	.align		8
        /*0050*/ 	.dword	_ZN40_INTERNAL_946b6efe_4_k_cu_97220a27_211734cute1_E


//--------------------- .text._ZN7cutlass13device_kernelINS_4gemm6kernel13GemmUniversalIN4cute5tupleIJiiiiEEENS1_10collective13CollectiveMmaINS1_37MainloopSm90TmaGmmaWarpSpecializedFP8ILi7ENS5_IJNS4_1CILi1EEENSA_ILi2EEESB_EEENS1_35KernelTmaWarpSpecializedCooperativeEEENS5_IJNSA_ILi256EEESG_NSA_ILi64EEEEEENS_12float_e4m3_tENS5_IJlSB_lEEESJ_SK_NS4_8TiledMMAINS4_8MMA_AtomIJNS4_4SM904GMMA31MMA_64x256x32_F32E4M3E4M3_SS_TNILNSO_7ScaleInE1ELSQ_1EEEEEENS4_6LayoutINS5_IJSC_SB_SB_EEENS5_IJSB_NSA_ILi0EEESV_EEEEENS5_IJNS4_10UnderscoreESY_SY_EEEEENS4_23SM90_TMA_LOAD_MULTICASTENS4_14ComposedLayoutINS4_7SwizzleILi2ELi4ELi3EEENS4_18smem_ptr_flag_bitsILi8EEENST_INS5_IJNSA_ILi8EEESH_EEENS5_IJSH_SB_EEEEEEEvNS4_8identityENS4_13SM90_TMA_LOADES1B_vS1C_EENS_8epilogue10collective6detail29Sm90TmaWarpSpecializedAdapterINS1G_15DefaultEpilogueISJ_SK_SK_NS1F_6thread17LinearCombinationISJ_Li1EffLNS1K_9ScaleType4KindE0ELNS_15FloatRoundStyleE2ESJ_EENS1_15EpilogueDefaultEEEEEvvEEEEvNT_6ParamsE --------------------------
	.section	.text._ZN7cutlass13device_kernelINS_4gemm6kernel13GemmUniversalIN4cute5tupleIJiiiiEEENS1_10collective13CollectiveMmaINS1_37MainloopSm90TmaGmmaWarpSpecializedFP8ILi7ENS5_IJNS4_1CILi1EEENSA_ILi2EEESB_EEENS1_35KernelTmaWarpSpecializedCooperativeEEENS5_IJNSA_ILi256EEESG_NSA_ILi64EEEEEENS_12float_e4m3_tENS5_IJlSB_lEEESJ_SK_NS4_8TiledMMAINS4_8MMA_AtomIJNS4_4SM904GMMA31MMA_64x256x32_F32E4M3E4M3_SS_TNILNSO_7ScaleInE1ELSQ_1EEEEEENS4_6LayoutINS5_IJSC_SB_SB_EEENS5_IJSB_NSA_ILi0EEESV_EEEEENS5_IJNS4_10UnderscoreESY_SY_EEEEENS4_23SM90_TMA_LOAD_MULTICASTENS4_14ComposedLayoutINS4_7SwizzleILi2ELi4ELi3EEENS4_18smem_ptr_flag_bitsILi8EEENST_INS5_IJNSA_ILi8EEESH_EEENS5_IJSH_SB_EEEEEEEvNS4_8identityENS4_13SM90_TMA_LOADES1B_vS1C_EENS_8epilogue10collective6detail29Sm90TmaWarpSpecializedAdapterINS1G_15DefaultEpilogueISJ_SK_SK_NS1F_6thread17LinearCombinationISJ_Li1EffLNS1K_9ScaleType4KindE0ELNS_15FloatRoundStyleE2ESJ_EENS1_15EpilogueDefaultEEEEEvvEEEEvNT_6ParamsE,"ax",@progbits
	.align	128
.text._ZN7cutlass13device_kernelINS_4gemm6kernel13GemmUniversalIN4cute5tupleIJiiiiEEENS1_10collective13CollectiveMmaINS1_37MainloopSm90TmaGmmaWarpSpecializedFP8ILi7ENS5_IJNS4_1CILi1EEENSA_ILi2EEESB_EEENS1_35KernelTmaWarpSpecializedCooperativeEEENS5_IJNSA_ILi256EEESG_NSA_ILi64EEEEEENS_12float_e4m3_tENS5_IJlSB_lEEESJ_SK_NS4_8TiledMMAINS4_8MMA_AtomIJNS4_4SM904GMMA31MMA_64x256x32_F32E4M3E4M3_SS_TNILNSO_7ScaleInE1ELSQ_1EEEEEENS4_6LayoutINS5_IJSC_SB_SB_EEENS5_IJSB_NSA_ILi0EEESV_EEEEENS5_IJNS4_10UnderscoreESY_SY_EEEEENS4_23SM90_TMA_LOAD_MULTICASTENS4_14ComposedLayoutINS4_7SwizzleILi2ELi4ELi3EEENS4_18smem_ptr_flag_bitsILi8EEENST_INS5_IJNSA_ILi8EEESH_EEENS5_IJSH_SB_EEEEEEEvNS4_8identityENS4_13SM90_TMA_LOADES1B_vS1C_EENS_8epilogue10collective6detail29Sm90TmaWarpSpecializedAdapterINS1G_15DefaultEpilogueISJ_SK_SK_NS1F_6thread17LinearCombinationISJ_Li1EffLNS1K_9ScaleType4KindE0ELNS_15FloatRoundStyleE2ESJ_EENS1_15EpilogueDefaultEEEEEvvEEEEvNT_6ParamsE:
        .type           _ZN7cutlass13device_kernelINS_4gemm6kernel13GemmUniversalIN4cute5tupleIJiiiiEEENS1_10collective13CollectiveMmaINS1_37MainloopSm90TmaGmmaWarpSpecializedFP8ILi7ENS5_IJNS4_1CILi1EEENSA_ILi2EEESB_EEENS1_35KernelTmaWarpSpecializedCooperativeEEENS5_IJNSA_ILi256EEESG_NSA_ILi64EEEEEENS_12float_e4m3_tENS5_IJlSB_lEEESJ_SK_NS4_8TiledMMAINS4_8MMA_AtomIJNS4_4SM904GMMA31MMA_64x256x32_F32E4M3E4M3_SS_TNILNSO_7ScaleInE1ELSQ_1EEEEEENS4_6LayoutINS5_IJSC_SB_SB_EEENS5_IJSB_NSA_ILi0EEESV_EEEEENS5_IJNS4_10UnderscoreESY_SY_EEEEENS4_23SM90_TMA_LOAD_MULTICASTENS4_14ComposedLayoutINS4_7SwizzleILi2ELi4ELi3EEENS4_18smem_ptr_flag_bitsILi8EEENST_INS5_IJNSA_ILi8EEESH_EEENS5_IJSH_SB_EEEEEEEvNS4_8identityENS4_13SM90_TMA_LOADES1B_vS1C_EENS_8epilogue10collective6detail29Sm90TmaWarpSpecializedAdapterINS1G_15DefaultEpilogueISJ_SK_SK_NS1F_6thread17LinearCombinationISJ_Li1EffLNS1K_9ScaleType4KindE0ELNS_15FloatRoundStyleE2ESJ_EENS1_15EpilogueDefaultEEEEEvvEEEEvNT_6ParamsE,@function
        .size           _ZN7cutlass13device_kernelINS_4gemm6kernel13GemmUniversalIN4cute5tupleIJiiiiEEENS1_10collective13CollectiveMmaINS1_37MainloopSm90TmaGmmaWarpSpecializedFP8ILi7ENS5_IJNS4_1CILi1EEENSA_ILi2EEESB_EEENS1_35KernelTmaWarpSpecializedCooperativeEEENS5_IJNSA_ILi256EEESG_NSA_ILi64EEEEEENS_12float_e4m3_tENS5_IJlSB_lEEESJ_SK_NS4_8TiledMMAINS4_8MMA_AtomIJNS4_4SM904GMMA31MMA_64x256x32_F32E4M3E4M3_SS_TNILNSO_7ScaleInE1ELSQ_1EEEEEENS4_6LayoutINS5_IJSC_SB_SB_EEENS5_IJSB_NSA_ILi0EEESV_EEEEENS5_IJNS4_10UnderscoreESY_SY_EEEEENS4_23SM90_TMA_LOAD_MULTICASTENS4_14ComposedLayoutINS4_7SwizzleILi2ELi4ELi3EEENS4_18smem_ptr_flag_bitsILi8EEENST_INS5_IJNSA_ILi8EEESH_EEENS5_IJSH_SB_EEEEEEEvNS4_8identityENS4_13SM90_TMA_LOADES1B_vS1C_EENS_8epilogue10collective6detail29Sm90TmaWarpSpecializedAdapterINS1G_15DefaultEpilogueISJ_SK_SK_NS1F_6thread17LinearCombinationISJ_Li1EffLNS1K_9ScaleType4KindE0ELNS_15FloatRoundStyleE2ESJ_EENS1_15EpilogueDefaultEEEEEvvEEEEvNT_6ParamsE,(.L_x_596 - _ZN7cutlass13device_kernelINS_4gemm6kernel13GemmUniversalIN4cute5tupleIJiiiiEEENS1_10collective13CollectiveMmaINS1_37MainloopSm90TmaGmmaWarpSpecializedFP8ILi7ENS5_IJNS4_1CILi1EEENSA_ILi2EEESB_EEENS1_35KernelTmaWarpSpecializedCooperativeEEENS5_IJNSA_ILi256EEESG_NSA_ILi64EEEEEENS_12float_e4m3_tENS5_IJlSB_lEEESJ_SK_NS4_8TiledMMAINS4_8MMA_AtomIJNS4_4SM904GMMA31MMA_64x256x32_F32E4M3E4M3_SS_TNILNSO_7ScaleInE1ELSQ_1EEEEEENS4_6LayoutINS5_IJSC_SB_SB_EEENS5_IJSB_NSA_ILi0EEESV_EEEEENS5_IJNS4_10UnderscoreESY_SY_EEEEENS4_23SM90_TMA_LOAD_MULTICASTENS4_14ComposedLayoutINS4_7SwizzleILi2ELi4ELi3EEENS4_18smem_ptr_flag_bitsILi8EEENST_INS5_IJNSA_ILi8EEESH_EEENS5_IJSH_SB_EEEEEEEvNS4_8identityENS4_13SM90_TMA_LOADES1B_vS1C_EENS_8epilogue10collective6detail29Sm90TmaWarpSpecializedAdapterINS1G_15DefaultEpilogueISJ_SK_SK_NS1F_6thread17LinearCombinationISJ_Li1EffLNS1K_9ScaleType4KindE0ELNS_15FloatRoundStyleE2ESJ_EENS1_15EpilogueDefaultEEEEEvvEEEEvNT_6ParamsE)
        .other          _ZN7cutlass13device_kernelINS_4gemm6kernel13GemmUniversalIN4cute5tupleIJiiiiEEENS1_10collective13CollectiveMmaINS1_37MainloopSm90TmaGmmaWarpSpecializedFP8ILi7ENS5_IJNS4_1CILi1EEENSA_ILi2EEESB_EEENS1_35KernelTmaWarpSpecializedCooperativeEEENS5_IJNSA_ILi256EEESG_NSA_ILi64EEEEEENS_12float_e4m3_tENS5_IJlSB_lEEESJ_SK_NS4_8TiledMMAINS4_8MMA_AtomIJNS4_4SM904GMMA31MMA_64x256x32_F32E4M3E4M3_SS_TNILNSO_7ScaleInE1ELSQ_1EEEEEENS4_6LayoutINS5_IJSC_SB_SB_EEENS5_IJSB_NSA_ILi0EEESV_EEEEENS5_IJNS4_10UnderscoreESY_SY_EEEEENS4_23SM90_TMA_LOAD_MULTICASTENS4_14ComposedLayoutINS4_7SwizzleILi2ELi4ELi3EEENS4_18smem_ptr_flag_bitsILi8EEENST_INS5_IJNSA_ILi8EEESH_EEENS5_IJSH_SB_EEEEEEEvNS4_8identityENS4_13SM90_TMA_LOADES1B_vS1C_EENS_8epilogue10collective6detail29Sm90TmaWarpSpecializedAdapterINS1G_15DefaultEpilogueISJ_SK_SK_NS1F_6thread17LinearCombinationISJ_Li1EffLNS1K_9ScaleType4KindE0ELNS_15FloatRoundStyleE2ESJ_EENS1_15EpilogueDefaultEEEEEvvEEEEvNT_6ParamsE,@"STO_CUDA_ENTRY STV_DEFAULT"
_ZN7cutlass13device_kernelINS_4gemm6kernel13GemmUniversalIN4cute5tupleIJiiiiEEENS1_10collective13CollectiveMmaINS1_37MainloopSm90TmaGmmaWarpSpecializedFP8ILi7ENS5_IJNS4_1CILi1EEENSA_ILi2EEESB_EEENS1_35KernelTmaWarpSpecializedCooperativeEEENS5_IJNSA_ILi256EEESG_NSA_ILi64EEEEEENS_12float_e4m3_tENS5_IJlSB_lEEESJ_SK_NS4_8TiledMMAINS4_8MMA_AtomIJNS4_4SM904GMMA31MMA_64x256x32_F32E4M3E4M3_SS_TNILNSO_7ScaleInE1ELSQ_1EEEEEENS4_6LayoutINS5_IJSC_SB_SB_EEENS5_IJSB_NSA_ILi0EEESV_EEEEENS5_IJNS4_10UnderscoreESY_SY_EEEEENS4_23SM90_TMA_LOAD_MULTICASTENS4_14ComposedLayoutINS4_7SwizzleILi2ELi4ELi3EEENS4_18smem_ptr_flag_bitsILi8EEENST_INS5_IJNSA_ILi8EEESH_EEENS5_IJSH_SB_EEEEEEEvNS4_8identityENS4_13SM90_TMA_LOADES1B_vS1C_EENS_8epilogue10collective6detail29Sm90TmaWarpSpecializedAdapterINS1G_15DefaultEpilogueISJ_SK_SK_NS1F_6thread17LinearCombinationISJ_Li1EffLNS1K_9ScaleType4KindE0ELNS_15FloatRoundStyleE2ESJ_EENS1_15EpilogueDefaultEEEEEvvEEEEvNT_6ParamsE:
[----:B------:R-:W0:Y:S02]  /*0000*/  LDC R1, c[0x0][0x28] ;  /* 0x00000a00ff017b82 */ /* 0x000e240000000800 */
[----:B0-----:R-:W-:Y:S01]  /*0010*/  VIADD R1, R1, 0xfffff790 ;  /* 0xfffff79001017836 */ /* 0x001fe20000000000 */
[----:B------:R-:W0:Y:S01]  /*0020*/  S2R R5, SR_TID.X ;  /* 0x0000000000057919 */ /* 0x000e220000002100 */
[----:B------:R-:W-:Y:S01]  /*0030*/  ELECT P0, URZ, PT ;  /* 0x00000000003f782f */ /* 0x000fe20003800000 */
[----:B------:R-:W-:Y:S01]  /*0040*/  BSSY B0, `(.L_x_0) ;  /* 0x0000015000007945 */ /* 0x000fe20003800000 */
[--C-:B0-----:R-:W-:Y:S02]  /*0050*/  SHF.R.U32.HI R0, RZ, 0x5, R5.reuse ;  /* 0x00000005ff007819 */ /* 0x101fe40000011605 */
[----:B------:R-:W-:-:S03]  /*0060*/  SHF.R.U32.HI R2, RZ, 0x7, R5 ;  /* 0x00000007ff027819 */ /* 0x000fc60000011605 */
[----:B------:R-:W0:Y:S04]  /*0070*/  SHFL.IDX PT, R3, R0, RZ, 0x1f ;  /* 0x00001fff00037589 */ /* 0x000e2800000e0000 */
[----:B------:R-:W1:Y:S01]  /*0080*/  SHFL.IDX PT, R2, R2, RZ, 0x1f ;  /* 0x00001fff02027589 */ /* 0x000e6200000e0000 */
[----:B0-----:R-:W-:Y:S02]  /*0090*/  R2UR UR4, R3 ;  /* 0x00000000030472ca */ /* 0x001fe400000e0000 */
[----:B-1----:R-:W-:-:S11]  /*00a0*/  R2UR UR6, R2 ;  /* 0x00000000020672ca */ /* 0x002fd600000e0000 */
[----:B------:R-:W-:Y:S02]  /*00b0*/  USHF.R.S32.HI UR5, URZ, 0x1f, UR4 ;  /* 0x0000001f3f057899 */ /* 0x000fe40008011404 */
[----:B------:R-:W-:Y:S02]  /*00c0*/  ISETP.NE.OR P0, PT, RZ, UR4, !P0 ;  /* 0x00000004ff007c0c */ /* 0x000fe4000c705670 */
[----:B------:R-:W-:-:S04]  /*00d0*/  ULEA.HI UR5, UR5, UR4, URZ, 0x2 ;  /* 0x0000000405057291 */ /* 0x000fc8000f8f103f */
[----:B------:R-:W-:-:S04]  /*00e0*/  ULOP3.LUT UR5, UR5, 0xfffffffc, URZ, 0xc0, !UPT ;  /* 0xfffffffc05057892 */ /* 0x000fc8000f8ec03f */
[----:B------:R-:W-:-:S03]  /*00f0*/  UIADD3 UR8, UR4, -UR5, URZ ;  /* 0x8000000504087290 */ /* 0x000fc6000fffe03f */
[----:B------:R-:W-:Y:S09]  /*0100*/  @P0 BRA `(.L_x_1) ;  /* 0x0000000000200947 */ /* 0x000ff20003800000 */
[----:B------:R-:W-:Y:S02]  /*0110*/  ULDC.64 UR4, c[0x0][0x198] ;  /* 0x0000660000047ab9 */ /* 0x000fe40000000a00 */
[----:B------:R-:W-:Y:S02]  /*0120*/  UIADD3 UR10, UP0, UR4, 0xf0, URZ ;  /* 0x000000f0040a7890 */ /* 0x000fe4000ff1e03f */
[----:B------:R-:W-:Y:S02]  /*0130*/  UIADD3 UR4, UP1, UR4, 0x1f0, URZ ;  /* 0x000001f004047890 */ /* 0x000fe4000ff3e03f */
[----:B------:R-:W-:Y:S02]  /*0140*/  UIADD3.X UR11, URZ, UR5, URZ, UP0, !UPT ;  /* 0x000000053f0b7290 */ /* 0x000fe400087fe43f */
[----:B------:R-:W-:-:S07]  /*0150*/  UIADD3.X UR5, URZ, UR5, URZ, UP1, !UPT ;  /* 0x000000053f057290 */ /* 0x000fce0008ffe43f */
[----:B------:R0:W-:Y:S02]  /*0160*/  UTMACCTL.PF [UR10] ;  /* 0x000000000a0079b9 */ /* 0x0001e40008040000 */
[----:B------:R0:W-:Y:S02]  /*0170*/  UTMACCTL.PF [UR4] ;  /* 0x00000000040079b9 */ /* 0x0001e40008040000 */
[----:B0-----:R-:W-:Y:S01]  /*0180*/  NOP ;  /* 0x0000000000007918 */ /* 0x001fe20000000000 */
.L_x_1:
[----:B------:R-:W-:Y:S05]  /*0190*/  BSYNC B0 ;  /* 0x0000000000007941 */ /* 0x000fea0003800000 */
.L_x_0:
[----:B------:R-:W0:Y:S01]  /*01a0*/  SHFL.IDX PT, R3, R0, RZ, 0x1f ;  /* 0x00001fff00037589 */ /* 0x000e2200000e0000 */
[----:B------:R-:W-:Y:S01]  /*01b0*/  UISETP.NE.AND UP0, UPT, UR8, 0x3, UPT ;  /* 0x000000030800788c */ /* 0x000fe2000bf05270 */
[----:B------:R-:W-:Y:S01]  /*01c0*/  ISETP.NE.AND P2, PT, RZ, UR6, PT ;  /* 0x00000006ff007c0c */ /* 0x000fe2000bf45270 */
[----:B------:R-:W-:Y:S02]  /*01d0*/  UIADD3 UR10, UR6, -0x1, URZ ;  /* 0xffffffff060a7890 */ /* 0x000fe4000fffe03f */
[----:B------:R-:W-:Y:S02]  /*01e0*/  UISETP.EQ.OR UP0, UPT, UR8, URZ, !UP0 ;  /* 0x0000003f0800728c */ /* 0x000fe4000c702670 */
[----:B------:R-:W-:Y:S02]  /*01f0*/  UISETP.GE.U32.AND UP1, UPT, UR10, 0x2, UPT ;  /* 0x000000020a00788c */ /* 0x000fe4000bf26070 */
[----:B------:R-:W-:-:S04]  /*0200*/  UISETP.EQ.AND UP0, UPT, UR6, URZ, UP0 ;  /* 0x0000003f0600728c */ /* 0x000fc80008702270 */
[----:B------:R-:W-:-:S04]  /*0210*/  USEL UR13, URZ, 0x1, !UP0 ;  /* 0x000000013f0d7887 */ /* 0x000fc8000c000000 */
[----:B------:R-:W-:Y:S01]  /*0220*/  USEL UR13, UR13, 0x2, UP1 ;  /* 0x000000020d0d7887 */ /* 0x000fe20008800000 */
[----:B0-----:R-:W-:-:S13]  /*0230*/  ISETP.NE.AND P0, PT, R3, RZ, PT ;  /* 0x000000ff0300720c */ /* 0x001fda0003f05270 */
[----:B------:R-:W-:Y:S05]  /*0240*/  @P0 BRA `(.L_x_2) ;  /* 0x0000000000700947 */ /* 0x000fea0003800000 */
[----:B------:R-:W0:Y:S01]  /*0250*/  S2UR UR9, SR_CgaCtaId ;  /* 0x00000000000979c3 */ /* 0x000e220000008800 */
[----:B------:R-:W-:Y:S01]  /*0260*/  UMOV UR4, 0x400 ;  /* 0x0000040000047882 */ /* 0x000fe20000000000 */
[----:B------:R-:W-:Y:S01]  /*0270*/  UMOV UR5, 0x1 ;  /* 0x0000000100057882 */ /* 0x000fe20000000000 */
[----:B------:R-:W-:Y:S01]  /*0280*/  UMOV UR6, 0x4 ;  /* 0x0000000400067882 */ /* 0x000fe20000000000 */
[----:B------:R-:W-:Y:S01]  /*0290*/  ELECT P0, URZ, PT ;  /* 0x00000000003f782f */ /* 0x000fe20003800000 */
[----:B------:R-:W-:-:S04]  /*02a0*/  UIADD3 UR6, -UR6, 0x100000, URZ ;  /* 0x0010000006067890 */ /* 0x000fc8000fffe13f */
[----:B------:R-:W-:Y:S02]  /*02b0*/  USHF.L.U32 UR7, UR6, 0xb, URZ ;  /* 0x0000000b06077899 */ /* 0x000fe4000800063f */
[----:B------:R-:W-:Y:S02]  /*02c0*/  USHF.L.U32 UR6, UR6, 0x1, URZ ;  /* 0x0000000106067899 */ /* 0x000fe4000800063f */
[----:B0-----:R-:W-:Y:S02]  /*02d0*/  ULEA UR9, UR9, UR4, 0x18 ;  /* 0x0000000409097291 */ /* 0x001fe4000f8ec03f */
[----:B------:R-:W-:-:S04]  /*02e0*/  UIADD3 UR4, -UR5, 0x100000, URZ ;  /* 0x0010000005047890 */ /* 0x000fc8000fffe13f */
[----:B------:R-:W-:Y:S02]  /*02f0*/  USHF.L.U32 UR5, UR4, 0xb, URZ ;  /* 0x0000000b04057899 */ /* 0x000fe4000800063f */
[----:B------:R-:W-:Y:S01]  /*0300*/  USHF.L.U32 UR4, UR4, 0x1, URZ ;  /* 0x0000000104047899 */ /* 0x000fe2000800063f */
[----:B------:R-:W0:Y:S11]  /*0310*/  FENCE.VIEW.ASYNC.S ;  /* 0x00000000000073c6 */ /* 0x000e360000000000 */
[----:B0-----:R0:W1:Y:S01]  /*0320*/  SYNCS.EXCH.64 URZ, [UR9], UR4 ;  /* 0x00000004093f75b2 */ /* 0x0010620008000100 */
[----:B------:R0:W2:Y:S01]  /*0330*/  SYNCS.EXCH.64 URZ, [UR9+0x38], UR6 ;  /* 0x00003806093f75b2 */ /* 0x0000a20008000100 */
[----:B------:R0:W3:Y:S01]  /*0340*/  SYNCS.EXCH.64 URZ, [UR9+0x8], UR4 ;  /* 0x00000804093f75b2 */ /* 0x0000e20008000100 */
[----:B------:R0:W4:Y:S01]  /*0350*/  SYNCS.EXCH.64 URZ, [UR9+0x40], UR6 ;  /* 0x00004006093f75b2 */ /* 0x0001220008000100 */
[----:B------:R0:W0:Y:S01]  /*0360*/  SYNCS.EXCH.64 URZ, [UR9+0x10], UR4 ;  /* 0x00001004093f75b2 */ /* 0x0000220008000100 */
        /* <DEDUP_REMOVED lines=9> */
[----:B------:R-:W-:Y:S01]  /*0400*/  NOP ;  /* 0x0000000000007918 */ /* 0x000fe20000000000 */
.L_x_2:
[----:B------:R-:W-:Y:S01]  /*0410*/  SHF.R.S32.HI R4, RZ, 0x1f, R5 ;  /* 0x0000001fff047819 */ /* 0x000fe20000011405 */
[----:B------:R-:W5:Y:S01]  /*0420*/  SHFL.IDX PT, R0, R0, RZ, 0x1f ;  /* 0x00001fff00007589 */ /* 0x000f6200000e0000 */
[----:B------:R-:W-:Y:S01]  /*0430*/  ELECT P0, URZ, PT ;  /* 0x00000000003f782f */ /* 0x000fe20003800000 */
[----:B0-----:R-:W0:Y:S01]  /*0440*/  S2UR UR9, SR_CTAID.X ;  /* 0x00000000000979c3 */ /* 0x001e220000002500 */
[----:B------:R-:W-:Y:S01]  /*0450*/  LEA.HI R4, R4, R5, RZ, 0x7 ;  /* 0x0000000504047211 */ /* 0x000fe200078f38ff */
[----:B------:R-:W1:Y:S01]  /*0460*/  S2R R2, SR_CTAID.Y ;  /* 0x0000000000027919 */ /* 0x000e620000002600 */
[----:B------:R-:W-:Y:S01]  /*0470*/  SHF.R.S32.HI R6, RZ, 0x1f, R3 ;  /* 0x0000001fff067819 */ /* 0x000fe20000011403 */
[----:B------:R-:W-:Y:S01]  /*0480*/  ULDC UR4, c[0x0][0x154] ;  /* 0x0000550000047ab9 */ /* 0x000fe20000000800 */
[----:B------:R-:W-:Y:S01]  /*0490*/  LOP3.LUT R4, R4, 0xffffff80, RZ, 0xc0, !PT ;  /* 0xffffff8004047812 */ /* 0x000fe200078ec0ff */
[----:B------:R-:W-:Y:S01]  /*04a0*/  NOP ;  /* 0x0000000000007918 */ /* 0x000fe20000000000 */
[----:B------:R-:W-:Y:S01]  /*04b0*/  LEA.HI R6, R6, R3, RZ, 0x2 ;  /* 0x0000000306067211 */ /* 0x000fe200078f10ff */
[----:B------:R-:W2:Y:S01]  /*04c0*/  LDC R13, c[0x0][0x148] ;  /* 0x00005200ff0d7b82 */ /* 0x000ea20000000800 */
[----:B------:R-:W-:Y:S01]  /*04d0*/  NOP ;  /* 0x0000000000007918 */ /* 0x000fe20000000000 */
[----:B------:R-:W-:Y:S01]  /*04e0*/  IMAD.IADD R4, R5, 0x1, -R4 ;  /* 0x0000000105047824 */ /* 0x000fe200078e0a04 */
[----:B------:R-:W-:-:S04]  /*04f0*/  LOP3.LUT R6, R6, 0x3ffffffc, RZ, 0xc0, !PT ;  /* 0x3ffffffc06067812 */ /* 0x000fc800078ec0ff */
[----:B------:R-:W-:Y:S01]  /*0500*/  SHF.R.S32.HI R5, RZ, 0x1f, R4 ;  /* 0x0000001fff057819 */ /* 0x000fe20000011404 */
[----:B------:R-:W-:Y:S01]  /*0510*/  IMAD.IADD R6, R3, 0x1, -R6 ;  /* 0x0000000103067824 */ /* 0x000fe200078e0a06 */
[----:B------:R-:W3:Y:S02]  /*0520*/  LDC R8, c[0x0][0x144] ;  /* 0x00005100ff087b82 */ /* 0x000ee40000000800 */
[----:B------:R-:W-:Y:S02]  /*0530*/  LEA.HI R5, R5, R4, RZ, 0x3 ;  /* 0x0000000405057211 */ /* 0x000fe400078f18ff */
[----:B-----5:R-:W-:Y:S02]  /*0540*/  ISETP.NE.OR P0, PT, R0, RZ, !P0 ;  /* 0x000000ff0000720c */ /* 0x020fe40004705670 */
[--C-:B------:R-:W-:Y:S02]  /*0550*/  SHF.R.S32.HI R0, RZ, 0x3, R5.reuse ;  /* 0x00000003ff007819 */ /* 0x100fe40000011405 */
[----:B------:R-:W-:-:S04]  /*0560*/  SHF.R.S32.HI R5, RZ, 0x1f, R5 ;  /* 0x0000001fff057819 */ /* 0x000fc80000011405 */
[----:B------:R-:W-:-:S04]  /*0570*/  LEA.HI R5, R5, R0, RZ, 0x2 ;  /* 0x0000000005057211 */ /* 0x000fc800078f10ff */
[----:B------:R-:W-:Y:S01]  /*0580*/  LOP3.LUT R5, R5, 0xfffffffc, RZ, 0xc0, !PT ;  /* 0xfffffffc05057812 */ /* 0x000fe200078ec0ff */
[----:B------:R-:W-:Y:S01]  /*0590*/  VOTEU.ALL UP0, P0 ;  /* 0x00000000003f7886 */ /* 0x000fe20000000000 */
[----:B-1----:R-:W-:Y:S01]  /*05a0*/  I2FP.F32.U32 R7, R2 ;  /* 0x0000000200077245 */ /* 0x002fe20000201000 */
[----:B------:R-:W-:Y:S02]  /*05b0*/  VOTEU.ALL UP1, P0 ;  /* 0x00000000003f7886 */ /* 0x000fe40000020000 */
[----:B------:R-:W-:Y:S01]  /*05c0*/  IMAD.IADD R5, R0, 0x1, -R5 ;  /* 0x0000000100057824 */ /* 0x000fe200078e0a05 */
[----:B------:R-:W1:Y:S01]  /*05d0*/  @!UP0 S2UR UR7, SR_CgaCtaId ;  /* 0x00000000000789c3 */ /* 0x000e620000008800 */
[----:B0-----:R-:W-:Y:S01]  /*05e0*/  I2FP.F32.U32 R0, UR9 ;  /* 0x0000000900007c45 */ /* 0x001fe20008201000 */
[----:B------:R-:W-:Y:S01]  /*05f0*/  FMUL R9, R7, UR4 ;  /* 0x0000000407097c20 */ /* 0x000fe20008400000 */
[----:B------:R-:W-:Y:S01]  /*0600*/  IMAD R5, R6, 0x4, R5 ;  /* 0x0000000406057824 */ /* 0x000fe200078e0205 */
[----:B------:R-:W-:Y:S01]  /*0610*/  ULDC UR4, c[0x0][0x150] ;  /* 0x0000540000047ab9 */ /* 0x000fe20000000800 */
[----:B------:R-:W-:Y:S01]  /*0620*/  @!UP0 UMOV UR6, 0x400 ;  /* 0x0000040000068882 */ /* 0x000fe20000000000 */
[----:B------:R-:W-:Y:S01]  /*0630*/  FMUL R7, R0, UR4 ;  /* 0x0000000400077c20 */ /* 0x000fe20008400000 */
[----:B------:R-:W-:Y:S01]  /*0640*/  IMAD.SHL.U32 R0, R5, 0x4, RZ ;  /* 0x0000000405007824 */ /* 0x000fe200078e00ff */
[----:B------:R-:W0:Y:S01]  /*0650*/  LDC R6, c[0x0][0x140] ;  /* 0x00005000ff067b82 */ /* 0x000e220000000800 */
[----:B------:R-:W5:Y:S01]  /*0660*/  F2I.U32.TRUNC.NTZ R9, R9 ;  /* 0x0000000900097305 */ /* 0x000f62000020f000 */
[----:B------:R-:W-:-:S02]  /*0670*/  UMOV UR4, 0x20 ;  /* 0x0000002000047882 */ /* 0x000fc40000000000 */
[----:B------:R-:W-:Y:S01]  /*0680*/  LOP3.LUT R11, R5, 0xc, R0, 0x78, !PT ;  /* 0x0000000c050b7812 */ /* 0x000fe200078e7800 */
[----:B------:R-:W-:-:S04]  /*0690*/  @!UP0 UIADD3 UR4, -UR4, 0x100000, URZ ;  /* 0x0010000004048890 */ /* 0x000fc8000fffe13f */
[----:B------:R-:W-:Y:S02]  /*06a0*/  @!UP0 USHF.L.U32 UR5, UR4, 0xb, URZ ;  /* 0x0000000b04058899 */ /* 0x000fe4000800063f */
[----:B------:R-:W-:Y:S01]  /*06b0*/  @!UP0 USHF.L.U32 UR4, UR4, 0x1, URZ ;  /* 0x0000000104048899 */ /* 0x000fe2000800063f */
[----:B------:R-:W4:Y:S01]  /*06c0*/  F2I.U32.TRUNC.NTZ R7, R7 ;  /* 0x0000000700077305 */ /* 0x000f22000020f000 */
[----:B------:R0:W-:Y:S01]  /*06d0*/  STL [R1+0x454], R11 ;  /* 0x0004540b01007387 */ /* 0x0001e20000100800 */
[----:B-----5:R-:W-:Y:S01]  /*06e0*/  IMAD.MOV R14, RZ, RZ, -R9 ;  /* 0x000000ffff0e7224 */ /* 0x020fe200078e0a09 */
[----:B-1----:R-:W-:Y:S01]  /*06f0*/  @!UP0 ULEA UR6, UR7, UR6, 0x18 ;  /* 0x0000000607068291 */ /* 0x002fe2000f8ec03f */
[----:B------:R-:W-:Y:S02]  /*0700*/  VOTEU.ALL UP0, P0 ;  /* 0x00000000003f7886 */ /* 0x000fe40000000000 */
[----:B--2---:R-:W-:Y:S01]  /*0710*/  IMAD R0, R13, R14, R2 ;  /* 0x0000000e0d007224 */ /* 0x004fe200078e0202 */
[----:B------:R-:W-:-:S02]  /*0720*/  LOP3.LUT P0, RZ, R4, 0x7, RZ, 0xc0, !PT ;  /* 0x0000000704ff7812 */ /* 0x000fc4000780c0ff */
[----:B0-----:R-:W-:Y:S01]  /*0730*/  ISETP.EQ.U32.AND P3, PT, R6, 0x1, PT ;  /* 0x000000010600780c */ /* 0x001fe20003f62070 */
[----:B----4-:R-:W-:Y:S01]  /*0740*/  IMAD.MOV R7, RZ, RZ, -R7 ;  /* 0x000000ffff077224 */ /* 0x010fe200078e0a07 */
[----:B------:R-:W-:Y:S02]  /*0750*/  ISETP.NE.AND P1, PT, R0, R11, PT ;  /* 0x0000000b0000720c */ /* 0x000fe40003f25270 */
[----:B------:R-:W-:Y:S01]  /*0760*/  ISETP.LT.U32.AND P0, PT, R11, 0x2, !P0 ;  /* 0x000000020b00780c */ /* 0x000fe20004701070 */
[----:B---3--:R-:W-:Y:S01]  /*0770*/  IMAD R10, R8, R7, UR9 ;  /* 0x00000009080a7e24 */ /* 0x008fe2000f8e0207 */
[----:B------:R-:W0:Y:S02]  /*0780*/  FENCE.VIEW.ASYNC.S ;  /* 0x00000000000073c6 */ /* 0x000e240000000000 */
[----:B0-----:R0:W1:Y:S02]  /*0790*/  @!UP0 SYNCS.EXCH.64 URZ, [UR6+0x80], UR4 ;  /* 0x00008004063f85b2 */ /* 0x0010640008000100 */
[----:B------:R-:W-:-:S04]  /*07a0*/  ISETP.EQ.OR P1, PT, R10, RZ, !P1 ;  /* 0x000000ff0a00720c */ /* 0x000fc80004f22670 */
[----:B------:R-:W-:Y:S01]  /*07b0*/  PLOP3.LUT P0, PT, P0, P1, PT, 0x80, 0x0 ;  /* 0x000000000000781c */ /* 0x000fe20000703070 */
[----:B------:R0:W2:Y:S01]  /*07c0*/  @!UP1 SYNCS.EXCH.64 URZ, [UR6+0x88], UR4 ;  /* 0x00008804063f95b2 */ /* 0x0000a20008000100 */
[----:B------:R-:W-:Y:S01]  /*07d0*/  NOP ;  /* 0x0000000000007918 */ /* 0x000fe20000000000 */
[----:B------:R-:W-:Y:S10]  /*07e0*/  @!P3 BRA `(.L_x_3) ;  /* 0x000000000008b947 */ /* 0x000ff40003800000 */
[----:B-12---:R-:W-:Y:S01]  /*07f0*/  UCGABAR_ARV ;  /* 0x00000000000079c7 */ /* 0x006fe20008000000 */
[----:B------:R-:W-:Y:S05]  /*0800*/  BRA `(.L_x_4) ;  /* 0x0000000000047947 */ /* 0x000fea0003800000 */
.L_x_3:
[----:B-12---:R-:W-:Y:S01]  /*0810*/  NOP ;  /* 0x0000000000007918 */ /* 0x006fe20000000000 */
.L_x_4:
[----:B------:R-:W1:Y:S01]  /*0820*/  LDC R0, c[0x0][0x65c] ;  /* 0x00019700ff007b82 */ /* 0x000e620000000800 */
[----:B------:R-:W-:Y:S02]  /*0830*/  IMAD.U32 R4, RZ, RZ, UR9 ;  /* 0x00000009ff047e24 */ /* 0x000fe4000f8e00ff */
[----:B------:R-:W-:Y:S01]  /*0840*/  IMAD.MOV.U32 R5, RZ, RZ, RZ ;  /* 0x000000ffff057224 */ /* 0x000fe200078e00ff */
[----:B-1----:R-:W-:-:S13]  /*0850*/  ISETP.NE.AND P4, PT, R0, 0x1, PT ;  /* 0x000000010000780c */ /* 0x002fda0003f85270 */
[----:B------:R-:W1:Y:S01]  /*0860*/  @P4 LDC R7, c[0x0][0x10] ;  /* 0x00000400ff074b82 */ /* 0x000e620000000800 */
[----:B------:R-:W-:Y:S02]  /*0870*/  @P4 IMAD.MOV.U32 R3, RZ, RZ, RZ ;  /* 0x000000ffff034224 */ /* 0x000fe400078e00ff */
[----:B------:R-:W-:-:S05]  /*0880*/  @P4 IMAD.MOV.U32 R11, RZ, RZ, RZ ;  /* 0x000000ffff0b4224 */ /* 0x000fca00078e00ff */
[----:B------:R-:W2:Y:S01]  /*0890*/  @!P4 LDC R9, c[0x0][0xc] ;  /* 0x00000300ff09cb82 */ /* 0x000ea20000000800 */
[----:B-1----:R-:W-:-:S04]  /*08a0*/  @P4 IMAD.WIDE.U32 R6, R7, UR9, R2 ;  /* 0x0000000907064c25 */ /* 0x002fc8000f8e0002 */
[----:B------:R-:W-:Y:S02]  /*08b0*/  @P4 IMAD.MOV.U32 R8, RZ, RZ, R6 ;  /* 0x000000ffff084224 */ /* 0x000fe400078e0006 */
[----:B------:R-:W-:Y:S02]  /*08c0*/  @P4 IMAD.IADD R15, R7, 0x1, R11 ;  /* 0x00000001070f4824 */ /* 0x000fe400078e020b */
[----:B--2---:R-:W-:-:S04]  /*08d0*/  @!P4 IMAD.WIDE.U32 R4, R2, R9, R4 ;  /* 0x000000090204c225 */ /* 0x004fc800078e0004 */
[----:B------:R-:W-:Y:S02]  /*08e0*/  @!P4 IMAD.MOV.U32 R8, RZ, RZ, R4 ;  /* 0x000000ffff08c224 */ /* 0x000fe400078e0004 */
[----:B------:R-:W-:-:S03]  /*08f0*/  @!P4 IMAD.MOV.U32 R15, RZ, RZ, R5 ;  /* 0x000000ffff0fc224 */ /* 0x000fc600078e0005 */
[----:B------:R1:W-:Y:S04]  /*0900*/  STL [R1+0x45c], R8 ;  /* 0x00045c0801007387 */ /* 0x0003e80000100800 */
[----:B------:R1:W-:Y:S01]  /*0910*/  STL [R1+0x458], R15 ;  /* 0x0004580f01007387 */ /* 0x0003e20000100800 */
[----:B------:R-:W-:Y:S05]  /*0920*/  @!P3 BRA `(.L_x_5) ;  /* 0x00000000000cb947 */ /* 0x000fea0003800000 */
[----:B------:R-:W-:Y:S01]  /*0930*/  UCGABAR_WAIT ;  /* 0x0000000000007dc7 */ /* 0x000fe20008000000 */
[----:B------:R-:W-:Y:S01]  /*0940*/  CCTL.IVALL ;  /* 0x00000000ff00798f */ /* 0x000fe20002000000 */
[----:B------:R-:W-:Y:S05]  /*0950*/  BRA `(.L_x_6) ;  /* 0x0000000000047947 */ /* 0x000fea0003800000 */
.L_x_5:
[----:B------:R-:W-:Y:S06]  /*0960*/  BAR.SYNC.DEFER_BLOCKING 0x0 ;  /* 0x0000000000007b1d */ /* 0x000fec0000010000 */
.L_x_6:
[----:B------:R-:W-:Y:S05]  /*0970*/  @!P2 BRA `(.L_x_7) ;  /* 0x0000023000f4a947 */ /* 0x000fea0003800000 */
[----:B------:R-:W-:-:S06]  /*0980*/  UISETP.GT.U32.AND UP0, UPT, UR10, 0x1, UPT ;  /* 0x000000010a00788c */ /* 0x000fcc000bf04070 */
[----:B------:R-:W-:-:S13]  /*0990*/  PLOP3.LUT P1, PT, PT, PT, UP0, 0x80, 0x0 ;  /* 0x000000000000781c */ /* 0x000fda0003f2f008 */
[----:B0-----:R-:W-:Y:S05]  /*09a0*/  @P1 EXIT ;  /* 0x000000000000194d */ /* 0x001fea0003800000 */
[----:B------:R-:W-:Y:S01]  /*09b0*/  IMAD.MOV.U32 R5, RZ, RZ, -0x1 ;  /* 0xffffffffff057424 */ /* 0x000fe200078e00ff */
[----:B------:R-:W-:Y:S01]  /*09c0*/  ULDC.64 UR4, c[0x0][0x650] ;  /* 0x0001940000047ab9 */ /* 0x000fe20000000a00 */
[----:B------:R-:W-:Y:S01]  /*09d0*/  IMAD.MOV.U32 R4, RZ, RZ, -0x1 ;  /* 0xffffffffff047424 */ /* 0x000fe200078e00ff */
[----:B------:R-:W-:Y:S01]  /*09e0*/  ISETP.GE.U32.AND P1, PT, R8, UR4, PT ;  /* 0x0000000408007c0c */ /* 0x000fe2000bf26070 */
[----:B------:R-:W-:Y:S01]  /*09f0*/  UMOV UR10, 0xffffffff ;  /* 0xffffffff000a7882 */ /* 0x000fe20000000000 */
[----:B------:R0:W-:Y:S01]  /*0a00*/  STL [R1+0x464], R5 ;  /* 0x0004640501007387 */ /* 0x0001e20000100800 */
[----:B------:R-:W-:Y:S02]  /*0a10*/  PRMT R0, RZ, 0x7610, R0 ;  /* 0x00007610ff007816 */ /* 0x000fe40000000000 */
[----:B------:R-:W-:Y:S01]  /*0a20*/  ISETP.GE.U32.AND.EX P1, PT, R15, UR5, PT, P1 ;  /* 0x000000050f007c0c */ /* 0x000fe2000bf26110 */
[----:B------:R0:W-:-:S12]  /*0a30*/  STL [R1+0x460], R4 ;  /* 0x0004600401007387 */ /* 0x0001d80000100800 */
[----:B0-----:R-:W-:Y:S05]  /*0a40*/  @P1 BRA `(.L_x_8) ;  /* 0x00000004003c1947 */ /* 0x001fea0003800000 */
[----:B------:R-:W-:Y:S01]  /*0a50*/  ULDC.64 UR14, c[0x0][0x628] ;  /* 0x00018a00000e7ab9 */ /* 0x000fe20000000a00 */
[----:B------:R-:W0:Y:S01]  /*0a60*/  LDC.64 R6, c[0x0][0x620] ;  /* 0x00018800ff067b82 */ /* 0x000e220000000a00 */
[----:B------:R-:W-:Y:S01]  /*0a70*/  ISETP.NE.U32.AND P1, PT, RZ, UR14, PT ;  /* 0x0000000eff007c0c */ /* 0x000fe2000bf25070 */
[----:B------:R-:W-:Y:S01]  /*0a80*/  ULDC UR11, c[0x0][0x630] ;  /* 0x00018c00000b7ab9 */ /* 0x000fe20000000800 */
[----:B------:R-:W-:Y:S02]  /*0a90*/  R2UR UR4, R8 ;  /* 0x00000000080472ca */ /* 0x000fe400000e0000 */
[----:B------:R-:W-:Y:S02]  /*0aa0*/  ISETP.NE.AND.EX P1, PT, RZ, UR15, PT, P1 ;  /* 0x0000000fff007c0c */ /* 0x000fe4000bf25310 */
[----:B------:R-:W-:-:S11]  /*0ab0*/  R2UR UR5, R15 ;  /* 0x000000000f0572ca */ /* 0x000fd600000e0000 */
[----:B------:R-:W-:Y:S05]  /*0ac0*/  @!P1 BRA `(.L_x_9) ;  /* 0x0000000000309947 */ /* 0x000fea0003800000 */
[----:B------:R-:W-:Y:S01]  /*0ad0*/  R2UR UR4, R8 ;  /* 0x00000000080472ca */ /* 0x000fe200000e0000 */
[----:B------:R-:W-:Y:S01]  /*0ae0*/  ULDC UR8, c[0x0][0x634] ;  /* 0x00018d0000087ab9 */ /* 0x000fe20000000800 */
[----:B------:R-:W-:-:S11]  /*0af0*/  R2UR UR10, R15 ;  /* 0x000000000f0a72ca */ /* 0x000fd600000e0000 */
[----:B------:R-:W-:-:S04]  /*0b00*/  UIADD3 UR8, UP0, UR4, UR8, URZ ;  /* 0x0000000804087290 */ /* 0x000fc8000ff1e03f */
[----:B------:R-:W-:-:S04]  /*0b10*/  UIADD3.X UR10, URZ, UR10, URZ, UP0, !UPT ;  /* 0x0000000a3f0a7290 */ /* 0x000fc800087fe43f */
[----:B------:R-:W-:-:S04]  /*0b20*/  UIMAD.WIDE.U32 UR4, UR10, UR14, URZ ;  /* 0x0000000e0a0472a5 */ /* 0x000fc8000f8e003f */
[----:B------:R-:W-:Y:S02]  /*0b30*/  UIMAD.WIDE.U32 UR6, UP0, UR8, UR15, UR4 ;  /* 0x0000000f080672a5 */ /* 0x000fe4000f800004 */
[----:B------:R-:W-:Y:S02]  /*0b40*/  UIMAD.WIDE.U32 UR4, UR8, UR14, URZ ;  /* 0x0000000e080472a5 */ /* 0x000fe4000f8e003f */
[----:B------:R-:W-:Y:S02]  /*0b50*/  UIADD3.X UR9, URZ, URZ, URZ, UP0, !UPT ;  /* 0x0000003f3f097290 */ /* 0x000fe400087fe43f */
[----:B------:R-:W-:Y:S01]  /*0b60*/  UIADD3 URZ, UP0, UR5, UR6, URZ ;  /* 0x00000006053f7290 */ /* 0x000fe2000ff1e03f */
[----:B------:R-:W-:-:S03]  /*0b70*/  UMOV UR8, UR7 ;  /* 0x0000000700087c82 */ /* 0x000fc60008000000 */
[----:B------:R-:W-:-:S12]  /*0b80*/  UIMAD.WIDE.U32.X UR4, UR10, UR15, UR8, UP0 ;  /* 0x0000000f0a0472a5 */ /* 0x000fd800080e0408 */
.L_x_9:
[----:B------:R-:W-:Y:S01]  /*0b90*/  USHF.R.U64 UR10, UR4, UR11, UR5 ;  /* 0x0000000b040a7299 */ /* 0x000fe20008001205 */
[----:B------:R-:W2:Y:S01]  /*0ba0*/  LDC.64 R22, c[0x0][0x640] ;  /* 0x00019000ff167b82 */ /* 0x000ea20000000a00 */
[----:B------:R-:W-:Y:S01]  /*0bb0*/  USHF.R.U32.HI UR4, URZ, UR11, UR5 ;  /* 0x0000000b3f047299 */ /* 0x000fe20008011605 */
[----:B------:R-:W-:Y:S02]  /*0bc0*/  IMAD.MOV.U32 R4, RZ, RZ, R8 ;  /* 0x000000ffff047224 */ /* 0x000fe400078e0008 */
[----:B------:R-:W-:Y:S01]  /*0bd0*/  IMAD R21, R13, R14, R2 ;  /* 0x0000000e0d157224 */ /* 0x000fe200078e0202 */
[----:B------:R-:W-:Y:S01]  /*0be0*/  IADD3 R3, P1, RZ, -UR10, RZ ;  /* 0x8000000aff037c10 */ /* 0x000fe2000ff3e0ff */
[----:B------:R-:W-:Y:S02]  /*0bf0*/  IMAD.MOV.U32 R13, RZ, RZ, 0x1 ;  /* 0x00000001ff0d7424 */ /* 0x000fe400078e00ff */
[----:B------:R-:W1:Y:S02]  /*0c00*/  LDC R12, c[0x0][0x618] ;  /* 0x00018600ff0c7b82 */ /* 0x000e640000000800 */
[----:B------:R-:W-:-:S04]  /*0c10*/  IMAD.X R5, RZ, RZ, ~UR4, P1 ;  /* 0x80000004ff057e24 */ /* 0x000fc800088e06ff */
[-C--:B0-----:R-:W-:Y:S02]  /*0c20*/  IMAD R0, R5, R6.reuse, RZ ;  /* 0x0000000605007224 */ /* 0x081fe400078e02ff */
[----:B------:R-:W0:Y:S01]  /*0c30*/  LDC R16, c[0x0][0x608] ;  /* 0x00018200ff107b82 */ /* 0x000e220000000800 */
[----:B------:R-:W-:Y:S02]  /*0c40*/  IMAD.MOV.U32 R5, RZ, RZ, R15 ;  /* 0x000000ffff057224 */ /* 0x000fe400078e000f */
[----:B------:R-:W-:-:S05]  /*0c50*/  IMAD.WIDE.U32 R4, R3, R6, R4 ;  /* 0x0000000603047225 */ /* 0x000fca00078e0004 */
[----:B------:R-:W3:Y:S01]  /*0c60*/  LDC R20, c[0x0][0x658] ;  /* 0x00019600ff147b82 */ /* 0x000ee20000000800 */
[----:B------:R-:W-:Y:S01]  /*0c70*/  IMAD R3, R3, R7, R0 ;  /* 0x0000000703037224 */ /* 0x000fe200078e0200 */
[----:B--2---:R-:W-:-:S03]  /*0c80*/  ISETP.NE.U32.AND P1, PT, R22, RZ, PT ;  /* 0x000000ff1600720c */ /* 0x004fc60003f25070 */
[----:B------:R-:W-:Y:S01]  /*0c90*/  IMAD.IADD R3, R5, 0x1, R3 ;  /* 0x0000000105037824 */ /* 0x000fe200078e0203 */
[----:B------:R-:W-:Y:S01]  /*0ca0*/  ISETP.NE.AND.EX P1, PT, R23, RZ, PT, P1 ;  /* 0x000000ff1700720c */ /* 0x000fe20003f25310 */
[----:B------:R-:W-:Y:S01]  /*0cb0*/  IMAD.MOV.U32 R5, RZ, RZ, -0x1 ;  /* 0xffffffffff057424 */ /* 0x000fe200078e00ff */
[----:B------:R-:W2:Y:S02]  /*0cc0*/  LDC R18, c[0x0][0x600] ;  /* 0x00018000ff127b82 */ /* 0x000ea40000000800 */
[-CC-:B-1----:R-:W-:Y:S02]  /*0cd0*/  SHF.R.U64 R8, R4, R12.reuse, R3.reuse ;  /* 0x0000000c04087219 */ /* 0x182fe40000001203 */
[----:B------:R-:W-:-:S04]  /*0ce0*/  SHF.R.U32.HI R3, RZ, R12, R3 ;  /* 0x0000000cff037219 */ /* 0x000fc80000011603 */
[----:B------:R-:W1:Y:S01]  /*0cf0*/  LDC R11, c[0x0][0x648] ;  /* 0x00019200ff0b7b82 */ /* 0x000e620000000800 */
[-CC-:B0-----:R-:W-:Y:S02]  /*0d00*/  SHF.R.U64 R19, R8, R16.reuse, R3.reuse ;  /* 0x0000001008137219 */ /* 0x181fe40000001203 */
[----:B------:R-:W-:-:S05]  /*0d10*/  SHF.R.U32.HI R3, RZ, R16, R3 ;  /* 0x00000010ff037219 */ /* 0x000fca0000011603 */
[----:B------:R-:W0:Y:S01]  /*0d20*/  LDC R15, c[0x0][0x638] ;  /* 0x00018e00ff0f7b82 */ /* 0x000e220000000800 */
[-CC-:B---3--:R-:W-:Y:S02]  /*0d30*/  SHF.R.U64 R12, R19, R20.reuse, R3.reuse ;  /* 0x00000014130c7219 */ /* 0x188fe40000001203 */
[-C--:B------:R-:W-:Y:S02]  /*0d40*/  SHF.L.U32 R0, R5, R20.reuse, RZ ;  /* 0x0000001405007219 */ /* 0x080fe400000006ff */
[----:B------:R-:W-:Y:S01]  /*0d50*/  SHF.R.U32.HI R3, RZ, R20, R3 ;  /* 0x00000014ff037219 */ /* 0x000fe20000011603 */
[----:B------:R-:W-:Y:S01]  /*0d60*/  IMAD.MOV.U32 R2, RZ, RZ, R12 ;  /* 0x000000ffff027224 */ /* 0x000fe200078e000c */
[----:B------:R-:W-:Y:S01]  /*0d70*/  LOP3.LUT R0, RZ, R0, RZ, 0x33, !PT ;  /* 0x00000000ff007212 */ /* 0x000fe200078e33ff */
[----:B------:R-:W3:Y:S01]  /*0d80*/  LDC R17, c[0x0][0x610] ;  /* 0x00018400ff117b82 */ /* 0x000ee20000000800 */
[----:B------:R-:W-:Y:S05]  /*0d90*/  @!P1 BRA `(.L_x_10) ;  /* 0x0000000000289947 */ /* 0x000fea0003800000 */
[----:B------:R-:W4:Y:S02]  /*0da0*/  LDC R7, c[0x0][0x64c] ;  /* 0x00019300ff077b82 */ /* 0x000f240000000800 */
[----:B----4-:R-:W-:-:S05]  /*0db0*/  IADD3 R7, P1, R12, R7, RZ ;  /* 0x000000070c077210 */ /* 0x010fca0007f3e0ff */
[----:B------:R-:W-:-:S04]  /*0dc0*/  IMAD.X R9, RZ, RZ, R3, P1 ;  /* 0x000000ffff097224 */ /* 0x000fc800008e0603 */
[----:B------:R-:W-:-:S04]  /*0dd0*/  IMAD.WIDE.U32 R2, R9, R22, RZ ;  /* 0x0000001609027225 */ /* 0x000fc800078e00ff */
[----:B------:R-:W-:-:S04]  /*0de0*/  IMAD.WIDE.U32 R4, P1, R7, R23, R2 ;  /* 0x0000001707047225 */ /* 0x000fc80007820002 */
[----:B------:R-:W-:-:S04]  /*0df0*/  IMAD.WIDE.U32 R2, R7, R22, RZ ;  /* 0x0000001607027225 */ /* 0x000fc800078e00ff */
[----:B------:R-:W-:Y:S01]  /*0e00*/  IMAD.X R7, RZ, RZ, RZ, P1 ;  /* 0x000000ffff077224 */ /* 0x000fe200008e06ff */
[----:B------:R-:W-:Y:S01]  /*0e10*/  IADD3 RZ, P1, R3, R4, RZ ;  /* 0x0000000403ff7210 */ /* 0x000fe20007f3e0ff */
[----:B------:R-:W-:-:S04]  /*0e20*/  IMAD.MOV.U32 R6, RZ, RZ, R5 ;  /* 0x000000ffff067224 */ /* 0x000fc800078e0005 */
[----:B------:R-:W-:-:S08]  /*0e30*/  IMAD.WIDE.U32.X R2, R9, R23, R6, P1 ;  /* 0x0000001709027225 */ /* 0x000fd000008e0406 */
.L_x_10:
[----:B-1----:R-:W-:Y:S01]  /*0e40*/  SHF.R.U64 R4, R2, R11, R3 ;  /* 0x0000000b02047219 */ /* 0x002fe20000001203 */
[----:B--2---:R-:W-:Y:S01]  /*0e50*/  VIADD R5, R18, 0xffffffff ;  /* 0xffffffff12057836 */ /* 0x004fe20000000000 */
[----:B------:R-:W-:Y:S02]  /*0e60*/  SHF.L.U32 R2, R13, R20, RZ ;  /* 0x000000140d027219 */ /* 0x000fe400000006ff */
[----:B------:R-:W-:Y:S01]  /*0e70*/  LOP3.LUT R3, R19, R0, RZ, 0xc0, !PT ;  /* 0x0000000013037212 */ /* 0x000fe200078ec0ff */
[----:B------:R-:W-:Y:S01]  /*0e80*/  IMAD.MOV R6, RZ, RZ, -R4 ;  /* 0x000000ffff067224 */ /* 0x000fe200078e0a04 */
[----:B------:R-:W-:Y:S02]  /*0e90*/  SEL R0, R10, R21, !P4 ;  /* 0x000000150a007207 */ /* 0x000fe40006000000 */
[----:B------:R-:W-:Y:S01]  /*0ea0*/  LOP3.LUT R5, R8, R5, RZ, 0xc0, !PT ;  /* 0x0000000508057212 */ /* 0x000fe200078ec0ff */
[----:B------:R-:W-:Y:S02]  /*0eb0*/  IMAD R7, R2, R4, R3 ;  /* 0x0000000402077224 */ /* 0x000fe400078e0203 */
[----:B0-----:R-:W-:-:S02]  /*0ec0*/  IMAD R3, R6, R15, R12 ;  /* 0x0000000f06037224 */ /* 0x001fc400078e020c */
[----:B---3--:R-:W-:Y:S02]  /*0ed0*/  IMAD R2, R7, R17, R0 ;  /* 0x0000001107027224 */ /* 0x008fe400078e0200 */
[----:B------:R-:W-:Y:S02]  /*0ee0*/  IMAD R3, R3, R18, R5 ;  /* 0x0000001203037224 */ /* 0x000fe400078e0205 */
[----:B------:R-:W-:-:S03]  /*0ef0*/  IMAD.MOV.U32 R0, RZ, RZ, 0x1 ;  /* 0x00000001ff007424 */ /* 0x000fc600078e00ff */
[----:B------:R-:W-:Y:S02]  /*0f00*/  SEL R4, R3, R2, !P4 ;  /* 0x0000000203047207 */ /* 0x000fe40006000000 */
[----:B------:R-:W-:-:S03]  /*0f10*/  SEL R2, R2, R3, !P4 ;  /* 0x0000000302027207 */ /* 0x000fc60006000000 */
[----:B------:R0:W-:Y:S04]  /*0f20*/  STL [R1+0x460], R4 ;  /* 0x0004600401007387 */ /* 0x0001e80000100800 */
[----:B------:R0:W-:Y:S02]  /*0f30*/  STL [R1+0x464], R2 ;  /* 0x0004640201007387 */ /* 0x0001e40000100800 */
.L_x_8:
[----:B------:R-:W-:-:S08]  /*0f40*/  NOP ;  /* 0x0000000000007918 */ /* 0x000fd00000000000 */
[----:B------:R-:W2:Y:S02]  /*0f50*/  USETMAXREG.TRY_ALLOC.CTAPOOL UP0, 0xf0 ;  /* 0x000000f0000079c8 */ /* 0x000ea40008000600 */
[----:B--2---:R-:W-:-:S13]  /*0f60*/  PLOP3.LUT P1, PT, PT, PT, UP0, 0x80, 0x0 ;  /* 0x000000000000781c */ /* 0x004fda0003f2f008 */
[----:B------:R-:W-:Y:S05]  /*0f70*/  @!P1 BRA `(.L_x_8) ;  /* 0xfffffffc00f09947 */ /* 0x000fea000383ffff */
[----:B------:R-:W-:Y:S01]  /*0f80*/  ULDC.64 UR4, c[0x0][0x598] ;  /* 0x0001660000047ab9 */ /* 0x000fe20000000a00 */
[----:B------:R-:W-:Y:S01]  /*0f90*/  ULDC.64 UR14, c[0x0][0x208] ;  /* 0x00008200000e7ab9 */ /* 0x000fe20000000a00 */
[----:B------:R-:W-:-:S04]  /*0fa0*/  ISETP.NE.U32.AND P1, PT, RZ, UR4, PT ;  /* 0x00000004ff007c0c */ /* 0x000fc8000bf25070 */
[----:B------:R-:W-:-:S13]  /*0fb0*/  ISETP.NE.AND.EX P1, PT, RZ, UR5, PT, P1 ;  /* 0x00000005ff007c0c */ /* 0x000fda000bf25310 */
[----:B------:R-:W-:Y:S05]  /*0fc0*/  @!P1 BRA `(.L_x_11) ;  /* 0x0000000000209947 */ /* 0x000fea0003800000 */
[----:B0-----:R-:W0:Y:S02]  /*0fd0*/  LDC.64 R2, c[0x0][0x598] ;  /* 0x00016600ff027b82 */ /* 0x001e240000000a00 */
[----:B0-----:R-:W2:Y:S02]  /*0fe0*/  LDG.E.64 R2, desc[UR14][R2.64] ;  /* 0x0000000e02027981 */ /* 0x001ea4000c1e1b00 */
[----:B--2---:R-:W-:-:S04]  /*0ff0*/  ISETP.NE.U32.AND P1, PT, R2, RZ, PT ;  /* 0x000000ff0200720c */ /* 0x004fc80003f25070 */
[----:B------:R-:W-:-:S13]  /*1000*/  ISETP.NE.AND.EX P1, PT, R3, RZ, PT, P1 ;  /* 0x000000ff0300720c */ /* 0x000fda0003f25310 */
[----:B------:R-:W-:Y:S05]  /*1010*/  @!P1 BRA `(.L_x_11) ;  /* 0x00000000000c9947 */ /* 0x000fea0003800000 */
[----:B------:R-:W2:Y:S02]  /*1020*/  LD.E R2, desc[UR14][R2.64] ;  /* 0x0000000e02027980 */ /* 0x000ea4000c101900 */
[----:B--2---:R-:W-:Y:S01]  /*1030*/  R2UR UR20, R2 ;  /* 0x00000000021472ca */ /* 0x004fe200000e0000 */
[----:B------:R-:W-:-:S14]  /*1040*/  BRA `(.L_x_12) ;  /* 0x0000000000247947 */ /* 0x000fdc0003800000 */
.L_x_11:
[----:B------:R-:W-:Y:S02]  /*1050*/  ULDC.64 UR4, c[0x0][0x588] ;  /* 0x0001620000047ab9 */ /* 0x000fe40000000a00 */
[----:B------:R-:W-:-:S04]  /*1060*/  ISETP.NE.U32.AND P1, PT, RZ, UR4, PT ;  /* 0x00000004ff007c0c */ /* 0x000fc8000bf25070 */
[----:B------:R-:W-:-:S13]  /*1070*/  ISETP.NE.AND.EX P1, PT, RZ, UR5, PT, P1 ;  /* 0x00000005ff007c0c */ /* 0x000fda000bf25310 */
[----:B------:R-:W-:Y:S05]  /*1080*/  @!P1 BRA `(.L_x_13) ;  /* 0x0000000000109947 */ /* 0x000fea0003800000 */
[----:B0-----:R-:W0:Y:S02]  /*1090*/  LDC.64 R2, c[0x0][0x588] ;  /* 0x00016200ff027b82 */ /* 0x001e240000000a00 */
[----:B0-----:R-:W2:Y:S02]  /*10a0*/  LDG.E R2, desc[UR14][R2.64] ;  /* 0x0000000e02027981 */ /* 0x001ea4000c1e1900 */
[----:B--2---:R-:W-:Y:S01]  /*10b0*/  R2UR UR20, R2 ;  /* 0x00000000021472ca */ /* 0x004fe200000e0000 */
[----:B------:R-:W-:-:S14]  /*10c0*/  BRA `(.L_x_12) ;  /* 0x0000000000047947 */ /* 0x000fdc0003800000 */
.L_x_13:
[----:B------:R-:W-:-:S05]  /*10d0*/  ULDC UR20, c[0x0][0x580] ;  /* 0x0001600000147ab9 */ /* 0x000fca0000000800 */
.L_x_12:
[----:B------:R-:W-:Y:S02]  /*10e0*/  ULDC.64 UR4, c[0x0][0x5a0] ;  /* 0x0001680000047ab9 */ /* 0x000fe40000000a00 */
        /* <DEDUP_REMOVED lines=11> */
.L_x_14:
        /* <DEDUP_REMOVED lines=8> */
.L_x_16:
[----:B------:R-:W-:-:S05]  /*1220*/  ULDC UR21, c[0x0][0x584] ;  /* 0x0001610000157ab9 */ /* 0x000fca0000000800 */
.L_x_15:
[----:B------:R-:W-:-:S13]  /*1230*/  LOP3.LUT P1, RZ, R0, 0xff, RZ, 0xc0, !PT ;  /* 0x000000ff00ff7812 */ /* 0x000fda000782c0ff */
[----:B------:R-:W-:Y:S05]  /*1240*/  @!P1 EXIT ;  /* 0x000000000000994d */ /* 0x000fea0003800000 */
[----:B------:R-:W-:Y:S01]  /*1250*/  ULDC UR4, c[0x0][0x28c] ;  /* 0x0000a30000047ab9 */ /* 0x000fe20000000800 */
[----:B------:R-:W-:Y:S02]  /*1260*/  ULOP3.LUT UR22, UR13, 0x1, URZ, 0xfc, !UPT ;  /* 0x000000010d167892 */ /* 0x000fe4000f8efc3f */
[----:B------:R-:W-:-:S04]  /*1270*/  UIADD3 UR4, UR4, 0x3f, URZ ;  /* 0x0000003f04047890 */ /* 0x000fc8000fffe03f */
[----:B------:R-:W-:-:S04]  /*1280*/  USHF.R.S32.HI UR5, URZ, 0x1f, UR4 ;  /* 0x0000001f3f057899 */ /* 0x000fc80008011404 */
[----:B------:R-:W-:-:S03]  /*1290*/  ULEA.HI UR5, UR5, UR4, URZ, 0x6 ;  /* 0x0000000405057291 */ /* 0x000fc6000f8f303f */
[----:B------:R-:W-:Y:S01]  /*12a0*/  UMOV UR4, URZ ;  /* 0x0000003f00047c82 */ /* 0x000fe20008000000 */
[----:B------:R-:W-:-:S03]  /*12b0*/  USHF.R.S32.HI UR9, URZ, 0x6, UR5 ;  /* 0x000000063f097899 */ /* 0x000fc60008011405 */
[----:B------:R-:W-:-:S09]  /*12c0*/  UMOV UR5, URZ ;  /* 0x0000003f00057c82 */ /* 0x000fd20008000000 */
.L_x_555:
[----:B------:R-:W-:Y:S01]  /*12d0*/  STL [R1+0x450], RZ ;  /* 0x000450ff01007387 */ /* 0x000fe20000100800 */
[----:B--2---:R-:W2:Y:S01]  /*12e0*/  S2UR UR18, SR_CgaCtaId ;  /* 0x00000000001279c3 */ /* 0x004ea20000008800 */
[----:B------:R-:W-:Y:S01]  /*12f0*/  UMOV UR17, 0x400 ;  /* 0x0000040000117882 */ /* 0x000fe20000000000 */
[----:B------:R-:W-:Y:S01]  /*1300*/  UMOV UR6, URZ ;  /* 0x0000003f00067c82 */ /* 0x000fe20008000000 */
[----:B------:R-:W-:Y:S01]  /*1310*/  STL [R1+0x44c], RZ ;  /* 0x00044cff01007387 */ /* 0x000fe20000100800 */
[----:B------:R-:W-:Y:S01]  /*1320*/  UMOV UR7, URZ ;  /* 0x0000003f00077c82 */ /* 0x000fe20008000000 */
[----:B------:R-:W-:Y:S01]  /*1330*/  UMOV UR8, URZ ;  /* 0x0000003f00087c82 */ /* 0x000fe20008000000 */
[----:B------:R-:W-:Y:S01]  /*1340*/  UMOV UR23, UR5 ;  /* 0x0000000500177c82 */ /* 0x000fe20008000000 */
[----:B------:R-:W-:Y:S01]  /*1350*/  STL [R1+0x448], RZ ;  /* 0x000448ff01007387 */ /* 0x000fe20000100800 */
[----:B0-----:R-:W0:Y:S01]  /*1360*/  LDC R2, c[0x0][0x28c] ;  /* 0x0000a300ff027b82 */ /* 0x001e220000000800 */
[----:B------:R-:W-:-:S02]  /*1370*/  CS2R R236, SRZ ;  /* 0x0000000000ec7805 */ /* 0x000fc4000001ff00 */
[----:B------:R-:W-:Y:S01]  /*1380*/  CS2R R234, SRZ ;  /* 0x0000000000ea7805 */ /* 0x000fe2000001ff00 */
[----:B------:R-:W-:Y:S01]  /*1390*/  STL [R1+0x444], RZ ;  /* 0x000444ff01007387 */ /* 0x000fe20000100800 */
[----:B------:R-:W-:Y:S02]  /*13a0*/  CS2R R232, SRZ ;  /* 0x0000000000e87805 */ /* 0x000fe4000001ff00 */
[----:B------:R-:W-:Y:S02]  /*13b0*/  CS2R R230, SRZ ;  /* 0x0000000000e67805 */ /* 0x000fe4000001ff00 */
[----:B------:R-:W-:Y:S01]  /*13c0*/  CS2R R228, SRZ ;  /* 0x0000000000e47805 */ /* 0x000fe2000001ff00 */
[----:B------:R-:W-:Y:S01]  /*13d0*/  STL [R1+0x440], RZ ;  /* 0x000440ff01007387 */ /* 0x000fe20000100800 */
[----:B------:R-:W-:Y:S02]  /*13e0*/  CS2R R226, SRZ ;  /* 0x0000000000e27805 */ /* 0x000fe4000001ff00 */
        /* <DEDUP_REMOVED lines=15> */
[----:B0-----:R-:W-:Y:S02]  /*14e0*/  ISETP.GE.AND P1, PT, R2, 0x1, PT ;  /* 0x000000010200780c */ /* 0x001fe40003f26270 */
        /* <DEDUP_REMOVED lines=40> */
[----:B-1----:R-:W-:-:S02]  /*1770*/  CS2R R14, SRZ ;  /* 0x00000000000e7805 */ /* 0x002fc4000001ff00 */
[----:B------:R-:W-:Y:S01]  /*1780*/  CS2R R12, SRZ ;  /* 0x00000000000c7805 */ /* 0x000fe2000001ff00 */
[----:B------:R-:W-:Y:S01]  /*1790*/  STL [R1+0x404], RZ ;  /* 0x000404ff01007387 */ /* 0x000fe20000100800 */
[----:B------:R-:W-:Y:S02]  /*17a0*/  CS2R R10, SRZ ;  /* 0x00000000000a7805 */ /* 0x000fe4000001ff00 */
[----:B------:R-:W-:Y:S02]  /*17b0*/  CS2R R8, SRZ ;  /* 0x0000000000087805 */ /* 0x000fe4000001ff00 */
[----:B------:R-:W-:Y:S01]  /*17c0*/  CS2R R6, SRZ ;  /* 0x0000000000067805 */ /* 0x000fe2000001ff00 */
[----:B------:R-:W-:Y:S01]  /*17d0*/  STL [R1+0x400], RZ ;  /* 0x000400ff01007387 */ /* 0x000fe20000100800 */
[----:B------:R-:W-:Y:S01]  /*17e0*/  CS2R R4, SRZ ;  /* 0x0000000000047805 */ /* 0x000fe2000001ff00 */
[----:B------:R-:W-:Y:S01]  /*17f0*/  IMAD.MOV.U32 R3, RZ, RZ, RZ ;  /* 0x000000ffff037224 */ /* 0x000fe200078e00ff */
[----:B------:R-:W-:Y:S01]  /*1800*/  CS2R R24, SRZ ;  /* 0x0000000000187805 */ /* 0x000fe2000001ff00 */
[----:B------:R-:W-:Y:S01]  /*1810*/  STL [R1+0x3fc], RZ ;  /* 0x0003fcff01007387 */ /* 0x000fe20000100800 */
[----:B------:R-:W-:-:S02]  /*1820*/  CS2R R26, SRZ ;  /* 0x00000000001a7805 */ /* 0x000fc4000001ff00 */
[----:B------:R-:W-:Y:S02]  /*1830*/  CS2R R28, SRZ ;  /* 0x00000000001c7805 */ /* 0x000fe4000001ff00 */
[----:B------:R-:W-:Y:S01]  /*1840*/  CS2R R30, SRZ ;  /* 0x00000000001e7805 */ /* 0x000fe2000001ff00 */
[----:B------:R-:W-:Y:S01]  /*1850*/  STL [R1+0x3f8], RZ ;  /* 0x0003f8ff01007387 */ /* 0x000fe20000100800 */
[----:B------:R-:W-:Y:S02]  /*1860*/  CS2R R32, SRZ ;  /* 0x0000000000207805 */ /* 0x000fe4000001ff00 */
[----:B------:R-:W-:Y:S02]  /*1870*/  CS2R R34, SRZ ;  /* 0x0000000000227805 */ /* 0x000fe4000001ff00 */
        /* <DEDUP_REMOVED lines=77> */
[----:B------:R-:W-:Y:S04]  /*1d50*/  STL [R1+0x3a8], RZ ;  /* 0x0003a8ff01007387 */ /* 0x000fe80000100800 */
        /* <DEDUP_REMOVED lines=106> */
[----:B------:R-:W-:Y:S04]  /*2400*/  STL [R1], RZ ;  /* 0x000000ff01007387 */ /* 0x000fe80000100800 */
        /* <DEDUP_REMOVED lines=39> */
[----:B------:R-:W-:Y:S01]  /*2680*/  STL [R1+0xa0], RZ ;  /* 0x0000a0ff01007387 */ /* 0x000fe20000100800 */
[----:B------:R-:W0:Y:S03]  /*2690*/  S2R R0, SR_TID.X ;  /* 0x0000000000007919 */ /* 0x000e260000002100 */
        /* <DEDUP_REMOVED lines=8> */
[----:B0-----:R-:W-:-:S03]  /*2720*/  LOP3.LUT R0, R0, 0x80, RZ, 0xc0, !PT ;  /* 0x0000008000007812 */ /* 0x001fc600078ec0ff */
[----:B------:R-:W-:Y:S01]  /*2730*/  STL [R1+0xc4], RZ ;  /* 0x0000c4ff01007387 */ /* 0x000fe20000100800 */
[----:B------:R-:W-:-:S03]  /*2740*/  SHF.R.U32.HI R0, RZ, 0x7, R0 ;  /* 0x00000007ff007819 */ /* 0x000fc60000011600 */
        /* <DEDUP_REMOVED lines=33> */
[----:B------:R-:W0:Y:S04]  /*2960*/  SHFL.IDX PT, R0, R0, RZ, 0x1f ;  /* 0x00001fff00007589 */ /* 0x000e2800000e0000 */
[----:B------:R1:W-:Y:S04]  /*2970*/  STL [R1+0x14c], RZ ;  /* 0x00014cff01007387 */ /* 0x0003e80000100800 */
[----:B------:R1:W-:Y:S04]  /*2980*/  STL [R1+0x150], RZ ;  /* 0x000150ff01007387 */ /* 0x0003e80000100800 */
[----:B------:R1:W-:Y:S04]  /*2990*/  STL [R1+0x154], RZ ;  /* 0x000154ff01007387 */ /* 0x0003e80000100800 */
[----:B------:R1:W-:Y:S04]  /*29a0*/  STL [R1+0x158], RZ ;  /* 0x000158ff01007387 */ /* 0x0003e80000100800 */
[----:B------:R1:W-:Y:S04]  /*29b0*/  STL [R1+0x15c], RZ ;  /* 0x00015cff01007387 */ /* 0x0003e80000100800 */
[----:B------:R1:W-:Y:S01]  /*29c0*/  STL [R1+0x160], RZ ;  /* 0x000160ff01007387 */ /* 0x0003e20000100800 */
[----:B0-----:R-:W-:Y:S01]  /*29d0*/  R2UR UR12, R0 ;  /* 0x00000000000c72ca */ /* 0x001fe200000e0000 */
[----:B------:R-:W-:-:S02]  /*29e0*/  IMAD.U32 R0, RZ, RZ, UR4 ;  /* 0x00000004ff007e24 */ /* 0x000fc4000f8e00ff */
[----:B------:R1:W-:Y:S04]  /*29f0*/  STL [R1+0x164], RZ ;  /* 0x000164ff01007387 */ /* 0x0003e80000100800 */
[----:B------:R1:W-:Y:S04]  /*2a00*/  STL [R1+0x168], RZ ;  /* 0x000168ff01007387 */ /* 0x0003e80000100800 */
[----:B------:R1:W-:Y:S02]  /*2a10*/  STL [R1+0x16c], RZ ;  /* 0x00016cff01007387 */ /* 0x0003e40000100800 */
[----:B------:R-:W-:-:S02]  /*2a20*/  ULEA.HI UR11, UR12, UR12, URZ, 0x1 ;  /* 0x0000000c0c0b7291 */ /* 0x000fc4000f8f083f */
[----:B------:R1:W-:Y:S02]  /*2a30*/  STL [R1+0x170], RZ ;  /* 0x000170ff01007387 */ /* 0x0003e40000100800 */
[----:B------:R-:W-:Y:S02]  /*2a40*/  ULOP3.LUT UR16, UR11, 0xffffe, URZ, 0xc0, !UPT ;  /* 0x000ffffe0b107892 */ /* 0x000fe4000f8ec03f */
[----:B------:R1:W-:Y:S01]  /*2a50*/  STL [R1+0x174], RZ ;  /* 0x000174ff01007387 */ /* 0x0003e20000100800 */
[----:B--2---:R-:W-:Y:S02]  /*2a60*/  ULEA UR11, UR18, UR17, 0x18 ;  /* 0x00000011120b7291 */ /* 0x004fe4000f8ec03f */
[----:B------:R-:W-:Y:S01]  /*2a70*/  UIADD3 UR16, UR12, -UR16, URZ ;  /* 0x800000100c107290 */ /* 0x000fe2000fffe03f */
[----:B------:R1:W-:Y:S03]  /*2a80*/  STL [R1+0x178], RZ ;  /* 0x000178ff01007387 */ /* 0x0003e60000100800 */
[----:B------:R-:W-:Y:S01]  /*2a90*/  ULEA UR16, UR16, UR11, 0xc ;  /* 0x0000000b10107291 */ /* 0x000fe2000f8e603f */
[----:B------:R1:W-:Y:S03]  /*2aa0*/  STL [R1+0x17c], RZ ;  /* 0x00017cff01007387 */ /* 0x0003e60000100800 */
[----:B------:R-:W-:Y:S01]  /*2ab0*/  UIADD3 UR16, UR16, 0x180, URZ ;  /* 0x0000018010107890 */ /* 0x000fe2000fffe03f */
[----:B------:R1:W-:Y:S03]  /*2ac0*/  STL [R1+0x180], RZ ;  /* 0x000180ff01007387 */ /* 0x0003e60000100800 */
[----:B------:R-:W-:Y:S01]  /*2ad0*/  USHF.R.U32.HI UR12, URZ, 0x4, UR16 ;  /* 0x000000043f0c7899 */ /* 0x000fe20008011610 */
[----:B------:R1:W-:Y:S03]  /*2ae0*/  STL [R1+0x184], RZ ;  /* 0x000184ff01007387 */ /* 0x0003e60000100800 */
[----:B------:R-:W-:Y:S01]  /*2af0*/  ULOP3.LUT UR12, UR12, 0x3fff, URZ, 0xc0, !UPT ;  /* 0x00003fff0c0c7892 */ /* 0x000fe2000f8ec03f */
[----:B------:R1:W-:Y:S04]  /*2b00*/  STL [R1+0x188], RZ ;  /* 0x000188ff01007387 */ /* 0x0003e80000100800 */
        /* <DEDUP_REMOVED lines=28> */
[----:B------:R1:W-:Y:S01]  /*2cd0*/  STL [R1+0x1fc], RZ ;  /* 0x0001fcff01007387 */ /* 0x0003e20000100800 */
[----:B------:R-:W-:Y:S05]  /*2ce0*/  @!P1 BRA `(.L_x_17) ;  /* 0x0000004000c09947 */ /* 0x000fea0003800000 */
[----:B------:R-:W-:-:S06]  /*2cf0*/  UISETP.NE.AND UP0, UPT, UR22, 0x3, UPT ;  /* 0x000000031600788c */ /* 0x000fcc000bf05270 */
[----:B------:R-:W-:-:S13]  /*2d00*/  PLOP3.LUT P2, PT, PT, PT, UP0, 0x80, 0x0 ;  /* 0x000000000000781c */ /* 0x000fda0003f4f008 */
[----:B------:R-:W-:Y:S05]  /*2d10*/  @!P2 BRA `(.L_x_18) ;  /* 0x000000000004a947 */ /* 0x000fea0003800000 */
[----:B------:R-:W-:Y:S01]  /*2d20*/  BPT.TRAP 0x1 ;  /* 0x000000040000795c */ /* 0x000fe20000300000 */
.L_x_18:
[----:B------:R-:W-:Y:S01]  /*2d30*/  ULEA UR6, UR5, UR11, 0x3 ;  /* 0x0000000b05067291 */ /* 0x000fe2000f8e183f */
[----:B------:R-:W-:-:S05]  /*2d40*/  IMAD.U32 R0, RZ, RZ, UR4 ;  /* 0x00000004ff007e24 */ /* 0x000fca000f8e00ff */
[----:B------:R-:W-:-:S04]  /*2d50*/  SHF.L.U32 R0, R0, 0x1f, RZ ;  /* 0x0000001f00007819 */ /* 0x000fc800000006ff */
[----:B------:R0:W2:Y:S01]  /*2d60*/  SYNCS.PHASECHK.TRANS64.TRYWAIT P1, [UR6], R0 ;  /* 0x00000000ff0075a7 */ /* 0x0000a20008020146 */
[----:B------:R-:W-:Y:S05]  /*2d70*/  @!P2 BRA `(.L_x_19) ;  /* 0x000000000004a947 */ /* 0x000fea0003800000 */
[----:B------:R-:W-:Y:S01]  /*2d80*/  BPT.TRAP 0x1 ;  /* 0x000000040000795c */ /* 0x000fe20000300000 */
.L_x_19:
[----:B--2---:R-:W-:Y:S05]  /*2d90*/  @P1 BRA `(.L_x_20) ;  /* 0x0000000000081947 */ /* 0x004fea0003800000 */
[----:B------:R-:W2:Y:S02]  /*2da0*/  SYNCS.PHASECHK.TRANS64.TRYWAIT P1, [UR6], R0 ;  /* 0x00000000ff0075a7 */ /* 0x000ea40008020146 */
[----:B--2---:R-:W-:Y:S05]  /*2db0*/  @!P1 BRA `(.L_x_21) ;  /* 0x0000022400e49947 */ /* 0x004fea0003800000 */
.L_x_20:
[----:B------:R-:W-:Y:S01]  /*2dc0*/  UIADD3 UR6, UR11, 0x1c180, URZ ;  /* 0x0001c1800b067890 */ /* 0x000fe2000fffe03f */
[----:B------:R-:W-:Y:S01]  /*2dd0*/  WARPGROUP.ARRIVE ;  /* 0x00000000000079c5 */ /* 0x000fe20000000000 */
[----:B------:R-:W-:Y:S02]  /*2de0*/  ULOP3.LUT UR7, UR12, 0x10000, URZ, 0xfc, !UPT ;  /* 0x000100000c077892 */ /* 0x000fe4000f8efc3f */
[----:B------:R-:W-:Y:S02]  /*2df0*/  USHF.R.U32.HI UR6, URZ, 0x4, UR6 ;  /* 0x000000043f067899 */ /* 0x000fe40008011606 */
[----:B------:R-:W-:Y:S02]  /*2e00*/  ULEA UR7, UR5, UR7, 0xa ;  /* 0x0000000705077291 */ /* 0x000fe4000f8e503f */
[----:B------:R-:W-:Y:S01]  /*2e10*/  ULOP3.LUT UR6, UR6, 0x3fff, URZ, 0xc0, !UPT ;  /* 0x00003fff06067892 */ /* 0x000fe2000f8ec03f */
[----:B------:R-:W-:Y:S01]  /*2e20*/  UMOV UR17, 0x80000020 ;  /* 0x8000002000117882 */ /* 0x000fe20000000000 */
[----:B------:R-:W-:-:S02]  /*2e30*/  UMOV UR19, 0x80000020 ;  /* 0x8000002000137882 */ /* 0x000fc40000000000 */
[----:B------:R-:W-:Y:S01]  /*2e40*/  ULOP3.LUT UR6, UR6, 0x10000, URZ, 0xfc, !UPT ;  /* 0x0001000006067892 */ /* 0x000fe2000f8efc3f */
[----:B------:R-:W-:-:S03]  /*2e50*/  UMOV UR16, UR7 ;  /* 0x0000000700107c82 */ /* 0x000fc60008000000 */
[----:B------:R-:W-:-:S03]  /*2e60*/  ULEA UR8, UR5, UR6, 0xa ;  /* 0x0000000605087291 */ /* 0x000fc6000f8e503f */
[----:B------:R-:W-:-:S04]  /*2e70*/  UMOV UR6, 0x2 ;  /* 0x0000000200067882 */ /* 0x000fc80000000000 */
[----:B------:R-:W-:Y:S02]  /*2e80*/  UMOV UR18, UR8 ;  /* 0x0000000800127c82 */ /* 0x000fe40008000000 */
[----:B------:R-:W-:Y:S01]  /*2e90*/  QGMMA.64x256x32.F32.E4M3.E4M3 R24, gdesc[UR16], RZ, !UPT, gsb0 ;  /* 0x03e00000101879f3 */ /* 0x000fe2000c0008ff */
[----:B------:R-:W-:Y:S01]  /*2ea0*/  UIADD3 UR16, UR7, 0x200, URZ ;  /* 0x0000020007107890 */ /* 0x000fe2000fffe03f */
[----:B------:R-:W-:Y:S01]  /*2eb0*/  UMOV UR17, 0x80000020 ;  /* 0x8000002000117882 */ /* 0x000fe20000000000 */
[----:B------:R-:W-:Y:S02]  /*2ec0*/  WARPGROUP.DEPBAR.LE gsb0, 0x0 ;  /* 0x00008000000079c5 */ /* 0x000fe40000010000 */
[----:B------:R-:W-:Y:S04]  /*2ed0*/  STL.64 [R1], R24 ;  /* 0x0000001801007387 */ /* 0x000fe80000100a00 */
[----:B------:R-:W-:Y:S04]  /*2ee0*/  STL.64 [R1+0x8], R26 ;  /* 0x0000081a01007387 */ /* 0x000fe80000100a00 */
        /* <DEDUP_REMOVED lines=61> */
[----:B------:R3:W-:Y:S02]  /*32c0*/  STL.64 [R1+0x1f8], R150 ;  /* 0x0001f89601007387 */ /* 0x0007e40000100a00 */
[----:B---3--:R-:W-:-:S06]  /*32d0*/  WARPGROUP.ARRIVE ;  /* 0x00000000000079c5 */ /* 0x008fcc0000000000 */
[----:B------:R-:W-:Y:S03]  /*32e0*/  QGMMA.64x256x32.F32.E4M3.E4M3 R24, gdesc[UR16], RZ, !UPT, gsb0 ;  /* 0x03e00000101879f3 */ /* 0x000fe6000c0008ff */
[----:B------:R-:W-:Y:S02]  /*32f0*/  WARPGROUP.DEPBAR.LE gsb0, 0x0 ;  /* 0x00008000000079c5 */ /* 0x000fe40000010000 */
        /* <DEDUP_REMOVED lines=21> */
[----:B------:R3:W-:Y:S04]  /*3450*/  STL.64 [R1+0x470], R108 ;  /* 0x0004706c01007387 */ /* 0x0007e80000100a00 */
        /* <DEDUP_REMOVED lines=70> */
[----:B---3--:R-:W3:Y:S04]  /*38c0*/  LDL.LU.64 R108, [R1] ;  /* 0x00000000016c7983 */ /* 0x008ee80000300a00 */
[----:B------:R-:W3:Y:S04]  /*38d0*/  LDL.LU.64 R110, [R1+0x8] ;  /* 0x00000800016e7983 */ /* 0x000ee80000300a00 */
        /* <DEDUP_REMOVED lines=61> */
[----:B------:R-:W3:Y:S01]  /*3cb0*/  LDL.LU.64 R234, [R1+0x1f8] ;  /* 0x0001f80001ea7983 */ /* 0x000ee20000300a00 */
[----:B------:R-:W-:-:S02]  /*3cc0*/  UIADD3 UR16, UR7, 0x2, URZ ;  /* 0x0000000207107890 */ /* 0x000fc4000fffe03f */
[----:B------:R-:W-:Y:S01]  /*3cd0*/  UIADD3 UR18, UR8, 0x2, URZ ;  /* 0x0000000208127890 */ /* 0x000fe2000fffe03f */
[----:B------:R-:W-:Y:S01]  /*3ce0*/  STL [R1+0x338], RZ ;  /* 0x000338ff01007387 */ /* 0x000fe20000100800 */
[----:B------:R-:W-:Y:S01]  /*3cf0*/  UMOV UR17, 0x80000020 ;  /* 0x8000002000117882 */ /* 0x000fe20000000000 */
[----:B------:R-:W-:Y:S02]  /*3d00*/  UMOV UR19, 0x80000020 ;  /* 0x8000002000137882 */ /* 0x000fe40000000000 */
        /* <DEDUP_REMOVED lines=25> */
[----:B---3--:R-:W-:-:S06]  /*3ea0*/  WARPGROUP.ARRIVE ;  /* 0x00000000000079c5 */ /* 0x008fcc0000000000 */
[----:B------:R-:W-:Y:S03]  /*3eb0*/  QGMMA.64x256x32.F32.E4M3.E4M3 R108, gdesc[UR16], R108, gsb0 ;  /* 0x03e00000106c79f3 */ /* 0x000fe6000800086c */
[----:B------:R-:W-:Y:S02]  /*3ec0*/  WARPGROUP.DEPBAR.LE gsb0, 0x0 ;  /* 0x00008000000079c5 */ /* 0x000fe40000010000 */
[----:B------:R-:W-:Y:S01]  /*3ed0*/  STL.64 [R1], R108 ;  /* 0x0000006c01007387 */ /* 0x000fe20000100a00 */
[----:B------:R-:W-:Y:S01]  /*3ee0*/  UIADD3 UR16, UR7, 0x202, URZ ;  /* 0x0000020207107890 */ /* 0x000fe2000fffe03f */
[----:B------:R-:W-:Y:S02]  /*3ef0*/  IMAD.MOV.U32 R2, RZ, RZ, R234 ;  /* 0x000000ffff027224 */ /* 0x000fe400078e00ea */
[----:B------:R-:W-:Y:S01]  /*3f00*/  STL.64 [R1+0x8], R110 ;  /* 0x0000086e01007387 */ /* 0x000fe20000100a00 */
[----:B------:R-:W-:Y:S01]  /*3f10*/  UMOV UR17, 0x80000020 ;  /* 0x8000002000117882 */ /* 0x000fe20000000000 */
[----:B------:R-:W-:Y:S01]  /*3f20*/  ULDC UR7, c[0x0][0x50c] ;  /* 0x0001430000077ab9 */ /* 0x000fe20000000800 */
[----:B0-2---:R-:W-:Y:S01]  /*3f30*/  IMAD.MOV.U32 R0, RZ, RZ, R235 ;  /* 0x000000ffff007224 */ /* 0x005fe200078e00eb */
        /* <DEDUP_REMOVED lines=62> */
[----:B0-----:R-:W3:Y:S04]  /*4320*/  LDL.LU.64 R150, [R1+0x518] ;  /* 0x0005180001967983 */ /* 0x001ee80000300a00 */
        /* <DEDUP_REMOVED lines=21> */
[----:B------:R-:W-:Y:S01]  /*4480*/  UISETP.NE.AND UP0, UPT, UR7, 0x2, UPT ;  /* 0x000000020700788c */ /* 0x000fe2000bf05270 */
[----:B------:R-:W-:-:S02]  /*4490*/  CS2R R236, SRZ ;  /* 0x0000000000ec7805 */ /* 0x000fc4000001ff00 */
[----:B--2---:R-:W-:Y:S01]  /*44a0*/  CS2R R234, SRZ ;  /* 0x0000000000ea7805 */ /* 0x004fe2000001ff00 */
[----:B------:R0:W-:Y:S01]  /*44b0*/  STL [R1+0x2d0], RZ ;  /* 0x0002d0ff01007387 */ /* 0x0001e20000100800 */
[----:B------:R-:W-:Y:S01]  /*44c0*/  USEL UR7, URZ, 0x1, UP0 ;  /* 0x000000013f077887 */ /* 0x000fe20008000000 */
[----:B------:R-:W-:Y:S02]  /*44d0*/  CS2R R232, SRZ ;  /* 0x0000000000e87805 */ /* 0x000fe4000001ff00 */
[----:B------:R-:W-:Y:S01]  /*44e0*/  CS2R R230, SRZ ;  /* 0x0000000000e67805 */ /* 0x000fe2000001ff00 */
[----:B------:R0:W-:Y:S01]  /*44f0*/  STL [R1+0x2cc], RZ ;  /* 0x0002ccff01007387 */ /* 0x0001e20000100800 */
[----:B------:R-:W-:Y:S02]  /*4500*/  CS2R R228, SRZ ;  /* 0x0000000000e47805 */ /* 0x000fe4000001ff00 */
[----:B------:R-:W-:Y:S02]  /*4510*/  CS2R R226, SRZ ;  /* 0x0000000000e27805 */ /* 0x000fe4000001ff00 */
[----:B------:R-:W-:Y:S01]  /*4520*/  ISETP.NE.AND P1, PT, RZ, UR7, PT ;  /* 0x00000007ff007c0c */ /* 0x000fe2000bf25270 */
[----:B------:R0:W-:Y:S01]  /*4530*/  STL [R1+0x2c8], RZ ;  /* 0x0002c8ff01007387 */ /* 0x0001e20000100800 */
[----:B------:R-:W-:-:S02]  /*4540*/  CS2R R224, SRZ ;  /* 0x0000000000e07805 */ /* 0x000fc4000001ff00 */
[----:B------:R-:W-:Y:S02]  /*4550*/  CS2R R222, SRZ ;  /* 0x0000000000de7805 */ /* 0x000fe4000001ff00 */
[----:B------:R-:W-:Y:S01]  /*4560*/  CS2R R220, SRZ ;  /* 0x0000000000dc7805 */ /* 0x000fe2000001ff00 */
[----:B------:R0:W-:Y:S01]  /*4570*/  STL [R1+0x2c4], RZ ;  /* 0x0002c4ff01007387 */ /* 0x0001e20000100800 */
[----:B------:R-:W-:Y:S02]  /*4580*/  CS2R R218, SRZ ;  /* 0x0000000000da7805 */ /* 0x000fe4000001ff00 */
[----:B------:R-:W-:Y:S02]  /*4590*/  CS2R R216, SRZ ;  /* 0x0000000000d87805 */ /* 0x000fe4000001ff00 */
[----:B------:R-:W-:Y:S01]  /*45a0*/  CS2R R214, SRZ ;  /* 0x0000000000d67805 */ /* 0x000fe2000001ff00 */
        /* <DEDUP_REMOVED lines=54> */
[----:B------:R-:W-:Y:S01]  /*4910*/  CS2R R4, SRZ ;  /* 0x0000000000047805 */ /* 0x000fe2000001ff00 */
[----:B------:R-:W-:Y:S01]  /*4920*/  IMAD.MOV.U32 R3, RZ, RZ, RZ ;  /* 0x000000ffff037224 */ /* 0x000fe200078e00ff */
        /* <DEDUP_REMOVED lines=35> */
[----:B---3--:R-:W-:-:S06]  /*4b60*/  WARPGROUP.ARRIVE ;  /* 0x00000000000079c5 */ /* 0x008fcc0000000000 */
[----:B------:R-:W-:Y:S03]  /*4b70*/  QGMMA.64x256x32.F32.E4M3.E4M3 R24, gdesc[UR16], R24, gsb0 ;  /* 0x03e00000101879f3 */ /* 0x000fe60008000818 */
[----:B------:R-:W-:Y:S02]  /*4b80*/  WARPGROUP.DEPBAR.LE gsb0, 0x0 ;  /* 0x00008000000079c5 */ /* 0x000fe40000010000 */
[----:B0-----:R-:W-:Y:S05]  /*4b90*/  @!P1 BRA `(.L_x_22) ;  /* 0x0000002000f89947 */ /* 0x001fea0003800000 */
[----:B------:R-:W2:Y:S04]  /*4ba0*/  LDL R3, [R1] ;  /* 0x0000000001037983 */ /* 0x000ea80000100800 */
[----:B------:R-:W3:Y:S04]  /*4bb0*/  LDL R4, [R1+0x4] ;  /* 0x0000040001047983 */ /* 0x000ee80000100800 */
[----:B------:R-:W4:Y:S04]  /*4bc0*/  LDL R5, [R1+0x8] ;  /* 0x0000080001057983 */ /* 0x000f280000100800 */
[----:B------:R-:W5:Y:S04]  /*4bd0*/  LDL R6, [R1+0xc] ;  /* 0x00000c0001067983 */ /* 0x000f680000100800 */
        /* <DEDUP_REMOVED lines=101> */
[----:B------:R0:W-:Y:S04]  /*5230*/  STL [R1+0x4c0], R131 ;  /* 0x0004c08301007387 */ /* 0x0001e80000100800 */
[----:B0-----:R-:W5:Y:S04]  /*5240*/  LDL R131, [R1+0x1a4] ;  /* 0x0001a40001837983 */ /* 0x001f680000100800 */
        /* <DEDUP_REMOVED lines=39> */
[----:B0-----:R-:W5:Y:S01]  /*54c0*/  LDL R151, [R1+0x1f4] ;  /* 0x0001f40001977983 */ /* 0x001f620000100800 */
[----:B------:R-:W-:-:S01]  /*54d0*/  FADD R2, RZ, R2 ;  /* 0x00000002ff027221 */ /* 0x000fc20000000000 */
[----:B------:R-:W-:Y:S01]  /*54e0*/  FADD R0, RZ, R0 ;  /* 0x00000000ff007221 */ /* 0x000fe20000000000 */
[----:B--2---:R-:W-:-:S01]  /*54f0*/  FADD R3, RZ, R3 ;  /* 0x00000003ff037221 */ /* 0x004fc20000000000 */
[----:B---3--:R-:W-:Y:S01]  /*5500*/  FADD R4, RZ, R4 ;  /* 0x00000004ff047221 */ /* 0x008fe20000000000 */
[----:B----4-:R-:W-:-:S01]  /*5510*/  FADD R5, RZ, R5 ;  /* 0x00000005ff057221 */ /* 0x010fc20000000000 */
[----:B-----5:R-:W-:Y:S01]  /*5520*/  FADD R6, RZ, R6 ;  /* 0x00000006ff067221 */ /* 0x020fe20000000000 */
[----:B------:R-:W-:-:S01]  /*5530*/  FADD R7, RZ, R7 ;  /* 0x00000007ff077221 */ /* 0x000fc20000000000 */
[----:B------:R-:W-:Y:S01]  /*5540*/  FADD R8, RZ, R8 ;  /* 0x00000008ff087221 */ /* 0x000fe20000000000 */
        /* <DEDUP_REMOVED lines=13> */
[----:B------:R-:W2:Y:S01]  /*5620*/  LDL.LU R131, [R1+0x4c0] ;  /* 0x0004c00001837983 */ /* 0x000ea20000300800 */
        /* <DEDUP_REMOVED lines=13> */
[----:B------:R-:W3:Y:S01]  /*5700*/  LDL.LU R132, [R1+0x4bc] ;  /* 0x0004bc0001847983 */ /* 0x000ee20000300800 */
        /* <DEDUP_REMOVED lines=16> */
[----:B------:R0:W-:Y:S01]  /*5810*/  STL [R1+0x200], R133 ;  /* 0x0002008501007387 */ /* 0x0001e20000100800 */
        /* <DEDUP_REMOVED lines=9> */
[----:B0-----:R-:W4:Y:S01]  /*58b0*/  LDL.LU R133, [R1+0x4b8] ;  /* 0x0004b80001857983 */ /* 0x001f220000300800 */
[----:B------:R-:W-:-:S01]  /*58c0*/  FADD R184, RZ, R184 ;  /* 0x000000b8ffb87221 */ /* 0x000fc20000000000 */
[----:B------:R-:W-:Y:S01]  /*58d0*/  FADD R185, RZ, R185 ;  /* 0x000000b9ffb97221 */ /* 0x000fe20000000000 */
[----:B------:R-:W-:-:S01]  /*58e0*/  FADD R186, RZ, R186 ;  /* 0x000000baffba7221 */ /* 0x000fc20000000000 */
        /* <DEDUP_REMOVED lines=10> */
[----:B0-----:R-:W5:Y:S01]  /*5990*/  LDL.LU R134, [R1+0x4b4] ;  /* 0x0004b40001867983 */ /* 0x001f620000300800 */
        /* <DEDUP_REMOVED lines=52> */
[----:B0-----:R-:W5:Y:S04]  /*5ce0*/  LDL.LU R138, [R1+0x4a4] ;  /* 0x0004a400018a7983 */ /* 0x001f680000300800 */
[----:B------:R0:W-:Y:S01]  /*5cf0*/  STL [R1+0x218], R139 ;  /* 0x0002188b01007387 */ /* 0x0001e20000100800 */
[----:B------:R-:W-:-:S03]  /*5d00*/  FADD R140, RZ, R140 ;  /* 0x0000008cff8c7221 */ /* 0x000fc60000000000 */
        /* <DEDUP_REMOVED lines=34> */
[----:B------:R0:W-:Y:S04]  /*5f30*/  STL [R1+0x248], R151 ;  /* 0x0002489701007387 */ /* 0x0001e80000100800 */
[----:B0-----:R-:W5:Y:S04]  /*5f40*/  LDL.LU R151, [R1+0x470] ;  /* 0x0004700001977983 */ /* 0x001f680000300800 */
[----:B------:R0:W-:Y:S04]  /*5f50*/  STL [R1+0x24c], R2 ;  /* 0x00024c0201007387 */ /* 0x0001e80000100800 */
[----:B------:R1:W-:Y:S01]  /*5f60*/  STL [R1+0x250], R0 ;  /* 0x0002500001007387 */ /* 0x0003e20000100800 */
[----:B0-----:R-:W-:-:S01]  /*5f70*/  FADD R2, RZ, R24 ;  /* 0x00000018ff027221 */ /* 0x001fc20000000000 */
[----:B-1----:R-:W-:-:S04]  /*5f80*/  FADD R0, RZ, R25 ;  /* 0x00000019ff007221 */ /* 0x002fc80000000000 */
        /* <DEDUP_REMOVED lines=211> */
[----:B--2---:R-:W-:-:S04]  /*6cc0*/  FADD R0, RZ, R131 ;  /* 0x00000083ff007221 */ /* 0x004fc80000000000 */
[----:B------:R3:W-:Y:S04]  /*6cd0*/  STL [R1+0x3fc], R2 ;  /* 0x0003fc0201007387 */ /* 0x0007e80000100800 */
[----:B------:R4:W-:Y:S01]  /*6ce0*/  STL [R1+0x400], R0 ;  /* 0x0004000001007387 */ /* 0x0009e20000100800 */
[----:B---3--:R-:W-:-:S01]  /*6cf0*/  FADD R2, RZ, R132 ;  /* 0x00000084ff027221 */ /* 0x008fc20000000000 */
[----:B----4-:R-:W-:-:S04]  /*6d00*/  FADD R0, RZ, R133 ;  /* 0x00000085ff007221 */ /* 0x010fc80000000000 */
[----:B------:R5:W-:Y:S04]  /*6d10*/  STL [R1+0x404], R2 ;  /* 0x0004040201007387 */ /* 0x000be80000100800 */
[----:B------:R0:W-:Y:S01]  /*6d20*/  STL [R1+0x408], R0 ;  /* 0x0004080001007387 */ /* 0x0001e20000100800 */
[----:B-----5:R-:W-:-:S01]  /*6d30*/  FADD R2, RZ, R134 ;  /* 0x00000086ff027221 */ /* 0x020fc20000000000 */
[----:B0-----:R-:W-:-:S04]  /*6d40*/  FADD R0, RZ, R135 ;  /* 0x00000087ff007221 */ /* 0x001fc80000000000 */
        /* <DEDUP_REMOVED lines=34> */
[----:B------:R-:W-:-:S05]  /*6f70*/  UMOV UR6, URZ ;  /* 0x0000003f00067c82 */ /* 0x000fca0008000000 */
.L_x_22:
[----:B------:R-:W-:-:S04]  /*6f80*/  UIADD3 UR23, UR5, 0x1, URZ ;  /* 0x0000000105177890 */ /* 0x000fc8000fffe03f */
[----:B------:R-:W-:-:S04]  /*6f90*/  UISETP.NE.AND UP0, UPT, UR23, 0x7, UPT ;  /* 0x000000071700788c */ /* 0x000fc8000bf05270 */
[----:B------:R-:W-:Y:S02]  /*6fa0*/  USEL UR8, URZ, 0x1, UP0 ;  /* 0x000000013f087887 */ /* 0x000fe40008000000 */
[----:B------:R-:W-:Y:S02]  /*6fb0*/  USEL UR23, UR23, URZ, UP0 ;  /* 0x0000003f17177287 */ /* 0x000fe40008000000 */
[----:B------:R-:W-:-:S06]  /*6fc0*/  ULOP3.LUT UR8, UR4, UR8, URZ, 0x3c, !UPT ;  /* 0x0000000804087292 */ /* 0x000fcc000f8e3c3f */
[----:B0-----:R-:W-:Y:S01]  /*6fd0*/  IMAD.U32 R0, RZ, RZ, UR8 ;  /* 0x00000008ff007e24 */ /* 0x001fe2000f8e00ff */
[----:B------:R-:W-:-:S06]  /*6fe0*/  UMOV UR8, 0x1 ;  /* 0x0000000100087882 */ /* 0x000fcc0000000000 */
.L_x_17:
[----:B------:R-:W-:-:S04]  /*6ff0*/  UISETP.LT.AND UP0, UPT, UR9, 0x1, UPT ;  /* 0x000000010900788c */ /* 0x000fc8000bf01270 */
[----:B------:R-:W-:-:S04]  /*7000*/  USEL UR16, UR9, 0x1, UP0 ;  /* 0x0000000109107887 */ /* 0x000fc80008000000 */
[----:B------:R-:W-:-:S04]  /*7010*/  UIADD3 UR16, UR9, -UR16, URZ ;  /* 0x8000001009107290 */ /* 0x000fc8000fffe03f */
[----:B------:R-:W-:-:S06]  /*7020*/  UISETP.GE.AND UP0, UPT, UR16, 0x1, UPT ;  /* 0x000000011000788c */ /* 0x000fcc000bf06270 */
[----:B------:R-:W-:-:S13]  /*7030*/  PLOP3.LUT P1, PT, PT, PT, UP0, 0x80, 0x0 ;  /* 0x000000000000781c */ /* 0x000fda0003f2f008 */
[----:B------:R-:W-:Y:S05]  /*7040*/  @!P1 BRA `(.L_x_23) ;  /* 0x0000006000609947 */ /* 0x000fea0003800000 */
[----:B------:R-:W-:Y:S01]  /*7050*/  UMOV UR24, UR16 ;  /* 0x0000001000187c82 */ /* 0x000fe20008000000 */
[----:B------:R-:W-:Y:S01]  /*7060*/  UMOV UR25, UR5 ;  /* 0x0000000500197c82 */ /* 0x000fe20008000000 */
[----:B------:R-:W-:-:S05]  /*7070*/  ULDC UR26, c[0x0][0x50c] ;  /* 0x00014300001a7ab9 */ /* 0x000fca0000000800 */
.L_x_31:
[----:B------:R-:W-:-:S06]  /*7080*/  UISETP.NE.AND UP0, UPT, UR22, 0x3, UPT ;  /* 0x000000031600788c */ /* 0x000fcc000bf05270 */
[----:B------:R-:W-:-:S13]  /*7090*/  PLOP3.LUT P2, PT, PT, PT, UP0, 0x80, 0x0 ;  /* 0x000000000000781c */ /* 0x000fda0003f4f008 */
[----:B0-----:R-:W-:Y:S05]  /*70a0*/  @!P2 BRA `(.L_x_24) ;  /* 0x000000000004a947 */ /* 0x001fea0003800000 */
[----:B------:R-:W-:Y:S01]  /*70b0*/  BPT.TRAP 0x1 ;  /* 0x000000040000795c */ /* 0x000fe20000300000 */
.L_x_24:
[----:B------:R-:W0:Y:S01]  /*70c0*/  S2UR UR16, SR_CgaCtaId ;  /* 0x00000000001079c3 */ /* 0x000e220000008800 */
[----:B------:R-:W-:Y:S01]  /*70d0*/  UMOV UR11, 0x400 ;  /* 0x00000400000b7882 */ /* 0x000fe20000000000 */
[----:B------:R-:W-:Y:S01]  /*70e0*/  SHF.L.U32 R2, R0, 0x1f, RZ ;  /* 0x0000001f00027819 */ /* 0x000fe200000006ff */
[----:B0-----:R-:W-:-:S04]  /*70f0*/  ULEA UR11, UR16, UR11, 0x18 ;  /* 0x0000000b100b7291 */ /* 0x001fc8000f8ec03f */
[----:B------:R-:W-:-:S09]  /*7100*/  ULEA UR16, UR23, UR11, 0x3 ;  /* 0x0000000b17107291 */ /* 0x000fd2000f8e183f */
[----:B------:R0:W2:Y:S01]  /*7110*/  SYNCS.PHASECHK.TRANS64.TRYWAIT P1, [UR16], R2 ;  /* 0x00000002ff0075a7 */ /* 0x0000a20008020150 */
[----:B------:R-:W-:Y:S05]  /*7120*/  @!P2 BRA `(.L_x_25) ;  /* 0x000000000004a947 */ /* 0x000fea0003800000 */
[----:B------:R-:W-:Y:S01]  /*7130*/  BPT.TRAP 0x1 ;  /* 0x000000040000795c */ /* 0x000fe20000300000 */
.L_x_25:
[----:B--2---:R-:W-:Y:S05]  /*7140*/  @P1 BRA `(.L_x_26) ;  /* 0x0000000000081947 */ /* 0x004fea0003800000 */
[----:B------:R-:W2:Y:S02]  /*7150*/  SYNCS.PHASECHK.TRANS64.TRYWAIT P1, [UR16], R2 ;  /* 0x00000002ff0075a7 */ /* 0x000ea40008020150 */
[----:B--2---:R-:W-:Y:S05]  /*7160*/  @!P1 BRA `(.L_x_27) ;  /* 0x000001e400109947 */ /* 0x004fea0003800000 */
.L_x_26:
        /* <DEDUP_REMOVED lines=64> */
[----:B--2---:R-:W2:Y:S04]  /*7570*/  LDL.LU.64 R108, [R1] ;  /* 0x00000000016c7983 */ /* 0x004ea80000300a00 */
[----:B------:R-:W2:Y:S04]  /*7580*/  LDL.LU.64 R110, [R1+0x8] ;  /* 0x00000800016e7983 */ /* 0x000ea80000300a00 */
        /* <DEDUP_REMOVED lines=61> */
[----:B------:R-:W2:Y:S01]  /*7960*/  LDL.LU.64 R234, [R1+0x1f8] ;  /* 0x0001f80001ea7983 */ /* 0x000ea20000300a00 */
[----:B------:R-:W-:-:S02]  /*7970*/  UIADD3 UR16, UR11, 0x1c180, URZ ;  /* 0x0001c1800b107890 */ /* 0x000fc4000fffe03f */
[----:B------:R-:W-:Y:S02]  /*7980*/  UISETP.NE.AND UP0, UPT, UR7, URZ, UPT ;  /* 0x0000003f0700728c */ /* 0x000fe4000bf05270 */
[----:B------:R-:W-:Y:S02]  /*7990*/  USHF.R.U32.HI UR16, URZ, 0x4, UR16 ;  /* 0x000000043f107899 */ /* 0x000fe40008011610 */
[----:B------:R-:W-:Y:S02]  /*79a0*/  USEL UR8, UR8, URZ, !UP0 ;  /* 0x0000003f08087287 */ /* 0x000fe4000c000000 */
[----:B------:R-:W-:Y:S02]  /*79b0*/  ULOP3.LUT UR16, UR16, 0x3fff, URZ, 0xc0, !UPT ;  /* 0x00003fff10107892 */ /* 0x000fe4000f8ec03f */
[----:B------:R-:W-:Y:S02]  /*79c0*/  UISETP.NE.U32.AND UP0, UPT, UR8, URZ, UPT ;  /* 0x0000003f0800728c */ /* 0x000fe4000bf05070 */
[----:B------:R-:W-:-:S02]  /*79d0*/  ULOP3.LUT UR7, UR12, 0x10000, URZ, 0xfc, !UPT ;  /* 0x000100000c077892 */ /* 0x000fc4000f8efc3f */
[----:B------:R-:W-:Y:S02]  /*79e0*/  ULOP3.LUT UR8, UR16, 0x10000, URZ, 0xfc, !UPT ;  /* 0x0001000010087892 */ /* 0x000fe4000f8efc3f */
[----:B------:R-:W-:Y:S02]  /*79f0*/  ULEA UR7, UR23, UR7, 0xa ;  /* 0x0000000717077291 */ /* 0x000fe4000f8e503f */
[----:B------:R-:W-:Y:S01]  /*7a00*/  ULEA UR8, UR23, UR8, 0xa ;  /* 0x0000000817087291 */ /* 0x000fe2000f8e503f */
[----:B------:R-:W-:Y:S01]  /*7a10*/  UMOV UR17, 0x80000020 ;  /* 0x8000002000117882 */ /* 0x000fe20000000000 */
[----:B------:R-:W-:-:S03]  /*7a20*/  UMOV UR19, 0x80000020 ;  /* 0x8000002000137882 */ /* 0x000fc60000000000 */
[----:B------:R-:W-:Y:S02]  /*7a30*/  UMOV UR16, UR7 ;  /* 0x0000000700107c82 */ /* 0x000fe40008000000 */
[----:B------:R-:W-:Y:S01]  /*7a40*/  UMOV UR18, UR8 ;  /* 0x0000000800127c82 */ /* 0x000fe20008000000 */
[----:B--2---:R-:W-:-:S06]  /*7a50*/  WARPGROUP.ARRIVE ;  /* 0x00000000000079c5 */ /* 0x004fcc0000000000 */
[----:B------:R-:W-:Y:S03]  /*7a60*/  QGMMA.64x256x32.F32.E4M3.E4M3 R108, gdesc[UR16], R108, UP0, gsb0 ;  /* 0x03e00000106c79f3 */ /* 0x000fe6000b80086c */
        /* <DEDUP_REMOVED lines=65> */
[----:B--2---:R-:W2:Y:S04]  /*7e80*/  LDL.LU.64 R234, [R1+0x868] ;  /* 0x0008680001ea7983 */ /* 0x004ea80000300a00 */
[----:B------:R-:W3:Y:S04]  /*7e90*/  LDL.LU.64 R232, [R1+0x860] ;  /* 0x0008600001e87983 */ /* 0x000ee80000300a00 */
[----:B------:R-:W4:Y:S04]  /*7ea0*/  LDL.LU.64 R230, [R1+0x858] ;  /* 0x0008580001e67983 */ /* 0x000f280000300a00 */
        /* <DEDUP_REMOVED lines=60> */
[----:B------:R-:W4:Y:S01]  /*8270*/  LDL.LU.64 R108, [R1+0x670] ;  /* 0x00067000016c7983 */ /* 0x000f220000300a00 */
[----:B------:R-:W-:Y:S01]  /*8280*/  UIADD3 UR16, UR7, 0x200, URZ ;  /* 0x0000020007107890 */ /* 0x000fe2000fffe03f */
[----:B------:R-:W-:-:S02]  /*8290*/  UMOV UR17, 0x80000020 ;  /* 0x8000002000117882 */ /* 0x000fc40000000000 */
[----:B--2---:R-:W-:Y:S04]  /*82a0*/  STL.64 [R1+0x668], R234 ;  /* 0x000668ea01007387 */ /* 0x004fe80000100a00 */
[----:B---3--:R-:W-:Y:S04]  /*82b0*/  STL.64 [R1+0x660], R232 ;  /* 0x000660e801007387 */ /* 0x008fe80000100a00 */
[----:B----4-:R-:W-:Y:S04]  /*82c0*/  STL.64 [R1+0x658], R230 ;  /* 0x000658e601007387 */ /* 0x010fe80000100a00 */
        /* <DEDUP_REMOVED lines=38> */
[----:B------:R-:W-:Y:S01]  /*8530*/  STL.64 [R1+0x520], R152 ;  /* 0x0005209801007387 */ /* 0x000fe20000100a00 */
[----:B------:R-:W-:-:S06]  /*8540*/  WARPGROUP.ARRIVE ;  /* 0x00000000000079c5 */ /* 0x000fcc0000000000 */
[----:B------:R-:W-:Y:S03]  /*8550*/  QGMMA.64x256x32.F32.E4M3.E4M3 R24, gdesc[UR16], R24, UP0, gsb0 ;  /* 0x03e00000101879f3 */ /* 0x000fe6000b800818 */
        /* <DEDUP_REMOVED lines=88> */
[----:B------:R-:W-:Y:S01]  /*8ae0*/  UIADD3 UR18, UR8, 0x2, URZ ;  /* 0x0000000208127890 */ /* 0x000fe2000fffe03f */
[----:B------:R-:W-:Y:S01]  /*8af0*/  UMOV UR17, 0x80000020 ;  /* 0x8000002000117882 */ /* 0x000fe20000000000 */
[----:B------:R-:W-:Y:S01]  /*8b00*/  UMOV UR19, 0x80000020 ;  /* 0x8000002000137882 */ /* 0x000fe20000000000 */
[----:B--2---:R-:W-:-:S06]  /*8b10*/  WARPGROUP.ARRIVE ;  /* 0x00000000000079c5 */ /* 0x004fcc0000000000 */
[----:B------:R-:W-:Y:S03]  /*8b20*/  QGMMA.64x256x32.F32.E4M3.E4M3 R108, gdesc[UR16], R108, gsb0 ;  /* 0x03e00000106c79f3 */ /* 0x000fe6000800086c */
[----:B------:R-:W-:Y:S02]  /*8b30*/  WARPGROUP.DEPBAR.LE gsb0, 0x0 ;  /* 0x00008000000079c5 */ /* 0x000fe40000010000 */
[----:B------:R-:W-:Y:S01]  /*8b40*/  STL.64 [R1], R108 ;  /* 0x0000006c01007387 */ /* 0x000fe20000100a00 */
[----:B0-----:R-:W-:-:S03]  /*8b50*/  IMAD.MOV.U32 R2, RZ, RZ, R108 ;  /* 0x000000ffff027224 */ /* 0x001fc600078e006c */
        /* <DEDUP_REMOVED lines=63> */
[----:B0-----:R0:W5:Y:S04]  /*8f50*/  LDL.LU.64 R234, [R1+0x668] ;  /* 0x0006680001ea7983 */ /* 0x0011680000300a00 */
[----:B------:R0:W5:Y:S04]  /*8f60*/  LDL.LU.64 R232, [R1+0x660] ;  /* 0x0006600001e87983 */ /* 0x0001680000300a00 */
        /* <DEDUP_REMOVED lines=62> */
[----:B------:R-:W-:Y:S01]  /*9350*/  UIADD3 UR16, UR7, 0x202, URZ ;  /* 0x0000020207107890 */ /* 0x000fe2000fffe03f */
[----:B------:R-:W-:Y:S01]  /*9360*/  UMOV UR17, 0x80000020 ;  /* 0x8000002000117882 */ /* 0x000fe20000000000 */
[----:B------:R-:W-:-:S04]  /*9370*/  UIADD3 UR6, UR6, 0x2, URZ ;  /* 0x0000000206067890 */ /* 0x000fc8000fffe03f */
[----:B------:R-:W-:-:S04]  /*9380*/  UISETP.NE.AND UP0, UPT, UR6, UR26, UPT ;  /* 0x0000001a0600728c */ /* 0x000fc8000bf05270 */
[----:B------:R-:W-:-:S06]  /*9390*/  USEL UR7, URZ, 0x1, UP0 ;  /* 0x000000013f077887 */ /* 0x000fcc0008000000 */
[----:B------:R-:W-:Y:S01]  /*93a0*/  ISETP.NE.AND P1, PT, RZ, UR7, PT ;  /* 0x00000007ff007c0c */ /* 0x000fe2000bf25270 */
[----:B--2---:R-:W-:-:S06]  /*93b0*/  WARPGROUP.ARRIVE ;  /* 0x00000000000079c5 */ /* 0x004fcc0000000000 */
[----:B------:R-:W-:Y:S03]  /*93c0*/  QGMMA.64x256x32.F32.E4M3.E4M3 R24, gdesc[UR16], R24, gsb0 ;  /* 0x03e00000101879f3 */ /* 0x000fe60008000818 */
[----:B------:R-:W-:-:S03]  /*93d0*/  WARPGROUP.DEPBAR.LE gsb0, 0x0 ;  /* 0x00008000000079c5 */ /* 0x000fc60000010000 */
[----:B0-----:R-:W-:Y:S05]  /*93e0*/  @!P1 BRA `(.L_x_28) ;  /* 0x0000003c000c9947 */ /* 0x001fea0003800000 */
[----:B-----5:R0:W-:Y:S04]  /*93f0*/  STL [R1+0x69c], R225 ;  /* 0x00069ce101007387 */ /* 0x0201e80000100800 */
[----:B------:R2:W-:Y:S01]  /*9400*/  STL [R1+0x698], R226 ;  /* 0x000698e201007387 */ /* 0x0005e20000100800 */
[----:B0-----:R-:W-:-:S03]  /*9410*/  IMAD.MOV.U32 R225, RZ, RZ, R2 ;  /* 0x000000ffffe17224 */ /* 0x001fc600078e0002 */
[----:B--2---:R-:W2:Y:S04]  /*9420*/  LDL R226, [R1+0x4] ;  /* 0x0000040001e27983 */ /* 0x004ea80000100800 */
[----:B------:R0:W-:Y:S04]  /*9430*/  STL [R1+0x694], R227 ;  /* 0x000694e301007387 */ /* 0x0001e80000100800 */
[----:B0-----:R-:W3:Y:S04]  /*9440*/  LDL R227, [R1+0x8] ;  /* 0x0000080001e37983 */ /* 0x001ee80000100800 */
[----:B------:R0:W-:Y:S04]  /*9450*/  STL [R1+0x690], R228 ;  /* 0x000690e401007387 */ /* 0x0001e80000100800 */
[----:B0-----:R-:W4:Y:S04]  /*9460*/  LDL R228, [R1+0xc] ;  /* 0x00000c0001e47983 */ /* 0x001f280000100800 */
        /* <DEDUP_REMOVED lines=209> */
[----:B0-----:R-:W4:Y:S04]  /*a180*/  LDL.LU R121, [R1+0x200] ;  /* 0x0002000001797983 */ /* 0x001f280000300800 */
        /* <DEDUP_REMOVED lines=14> */
[----:B------:R-:W4:Y:S04]  /*a270*/  LDL.LU R2, [R1+0x230] ;  /* 0x0002300001027983 */ /* 0x000f280000300800 */
        /* <DEDUP_REMOVED lines=38> */
[----:B------:R0:W-:Y:S01]  /*a4e0*/  STL [R1+0x480], R148 ;  /* 0x0004809401007387 */ /* 0x0001e20000100800 */
[----:B------:R-:W-:-:S03]  /*a4f0*/  FADD R3, R225, R3 ;  /* 0x00000003e1037221 */ /* 0x000fc60000000000 */
[----:B0-----:R-:W4:Y:S04]  /*a500*/  LDL.LU R148, [R1+0x214] ;  /* 0x0002140001947983 */ /* 0x001f280000300800 */
[----:B------:R0:W-:Y:S01]  /*a510*/  STL [R1+0x47c], R149 ;  /* 0x00047c9501007387 */ /* 0x0001e20000100800 */
[----:B--2---:R-:W-:-:S01]  /*a520*/  FADD R4, R226, R4 ;  /* 0x00000004e2047221 */ /* 0x004fc20000000000 */
[----:B---3--:R-:W-:Y:S02]  /*a530*/  FADD R5, R227, R5 ;  /* 0x00000005e3057221 */ /* 0x008fe40000000000 */
[----:B0-----:R-:W2:Y:S04]  /*a540*/  LDL R149, [R1+0x1f4] ;  /* 0x0001f40001957983 */ /* 0x001ea80000100800 */
[----:B------:R0:W-:Y:S01]  /*a550*/  STL [R1+0x478], R150 ;  /* 0x0004789601007387 */ /* 0x0001e20000100800 */
[----:B----4-:R-:W-:-:S01]  /*a560*/  FADD R6, R228, R6 ;  /* 0x00000006e4067221 */ /* 0x010fc20000000000 */
[----:B------:R-:W-:-:S02]  /*a570*/  FADD R7, R229, R7 ;  /* 0x00000007e5077221 */ /* 0x000fc40000000000 */
[----:B0-----:R-:W3:Y:S04]  /*a580*/  LDL R150, [R1+0x1c0] ;  /* 0x0001c00001967983 */ /* 0x001ee80000100800 */
[----:B------:R0:W-:Y:S01]  /*a590*/  STL [R1+0x474], R151 ;  /* 0x0004749701007387 */ /* 0x0001e20000100800 */
[----:B------:R-:W-:-:S01]  /*a5a0*/  FADD R8, R230, R8 ;  /* 0x00000008e6087221 */ /* 0x000fc20000000000 */
[----:B------:R-:W-:Y:S02]  /*a5b0*/  FADD R9, R231, R9 ;  /* 0x00000009e7097221 */ /* 0x000fe40000000000 */
[----:B0-----:R-:W4:Y:S04]  /*a5c0*/  LDL R151, [R1+0x1f0] ;  /* 0x0001f00001977983 */ /* 0x001f280000100800 */
[----:B------:R0:W-:Y:S01]  /*a5d0*/  STL [R1+0x470], R0 ;  /* 0x0004700001007387 */ /* 0x0001e20000100800 */
[----:B------:R-:W-:-:S01]  /*a5e0*/  FADD R10, R232, R10 ;  /* 0x0000000ae80a7221 */ /* 0x000fc20000000000 */
[----:B------:R-:W-:-:S02]  /*a5f0*/  FADD R11, R233, R11 ;  /* 0x0000000be90b7221 */ /* 0x000fc40000000000 */
[----:B0-----:R-:W2:Y:S04]  /*a600*/  LDL.LU R0, [R1+0x210] ;  /* 0x0002100001007983 */ /* 0x001ea80000300800 */
[----:B------:R-:W3:Y:S04]  /*a610*/  LDL.LU R225, [R1+0x69c] ;  /* 0x00069c0001e17983 */ /* 0x000ee80000300800 */
[----:B------:R-:W4:Y:S04]  /*a620*/  LDL.LU R226, [R1+0x698] ;  /* 0x0006980001e27983 */ /* 0x000f280000300800 */
[----:B------:R-:W2:Y:S04]  /*a630*/  LDL.LU R227, [R1+0x694] ;  /* 0x0006940001e37983 */ /* 0x000ea80000300800 */
[----:B------:R-:W2:Y:S04]  /*a640*/  LDL.LU R228, [R1+0x690] ;  /* 0x0006900001e47983 */ /* 0x000ea80000300800 */
[----:B------:R-:W2:Y:S01]  /*a650*/  LDL.LU R229, [R1+0x68c] ;  /* 0x00068c0001e57983 */ /* 0x000ea20000300800 */
[----:B------:R-:W-:-:S03]  /*a660*/  FADD R12, R234, R12 ;  /* 0x0000000cea0c7221 */ /* 0x000fc60000000000 */
[----:B------:R-:W2:Y:S01]  /*a670*/  LDL.LU R230, [R1+0x688] ;  /* 0x0006880001e67983 */ /* 0x000ea20000300800 */
[----:B------:R-:W-:-:S03]  /*a680*/  FADD R13, R235, R13 ;  /* 0x0000000deb0d7221 */ /* 0x000fc60000000000 */
[----:B------:R-:W2:Y:S04]  /*a690*/  LDL.LU R231, [R1+0x684] ;  /* 0x0006840001e77983 */ /* 0x000ea80000300800 */
[----:B------:R-:W2:Y:S04]  /*a6a0*/  LDL.LU R232, [R1+0x680] ;  /* 0x0006800001e87983 */ /* 0x000ea80000300800 */
[----:B------:R-:W2:Y:S04]  /*a6b0*/  LDL.LU R233, [R1+0x67c] ;  /* 0x00067c0001e97983 */ /* 0x000ea80000300800 */
[----:B------:R-:W2:Y:S04]  /*a6c0*/  LDL.LU R234, [R1+0x678] ;  /* 0x0006780001ea7983 */ /* 0x000ea80000300800 */
[----:B------:R-:W2:Y:S01]  /*a6d0*/  LDL.LU R235, [R1+0x674] ;  /* 0x0006740001eb7983 */ /* 0x000ea20000300800 */
[----:B------:R-:W-:-:S01]  /*a6e0*/  FADD R14, R24, R14 ;  /* 0x0000000e180e7221 */ /* 0x000fc20000000000 */
[----:B------:R-:W-:Y:S01]  /*a6f0*/  FADD R15, R25, R15 ;  /* 0x0000000f190f7221 */ /* 0x000fe20000000000 */
[----:B------:R-:W-:-:S01]  /*a700*/  FADD R16, R26, R16 ;  /* 0x000000101a107221 */ /* 0x000fc20000000000 */
[----:B------:R-:W2:Y:S01]  /*a710*/  LDL.LU R24, [R1+0x670] ;  /* 0x0006700001187983 */ /* 0x000ea20000300800 */
[----:B------:R-:W-:-:S01]  /*a720*/  FADD R17, R27, R17 ;  /* 0x000000111b117221 */ /* 0x000fc20000000000 */
[----:B------:R-:W-:-:S02]  /*a730*/  FADD R18, R28, R18 ;  /* 0x000000121c127221 */ /* 0x000fc40000000000 */
[----:B------:R-:W2:Y:S01]  /*a740*/  LDL.LU R25, [R1+0x66c] ;  /* 0x00066c0001197983 */ /* 0x000ea20000300800 */
[----:B------:R-:W-:-:S03]  /*a750*/  FADD R19, R29, R19 ;  /* 0x000000131d137221 */ /* 0x000fc60000000000 */
        /* <DEDUP_REMOVED lines=155> */
[----:B---3--:R-:W-:-:S03]  /*b110*/  FADD R225, R107, R225 ;  /* 0x000000e16be17221 */ /* 0x008fc60000000000 */
[----:B------:R-:W3:Y:S01]  /*b120*/  LDL.LU R104, [R1+0x530] ;  /* 0x0005300001687983 */ /* 0x000ee20000300800 */
[----:B----4-:R-:W-:-:S03]  /*b130*/  FADD R226, R108, R226 ;  /* 0x000000e26ce27221 */ /* 0x010fc60000000000 */
[----:B------:R-:W4:Y:S01]  /*b140*/  LDL.LU R105, [R1+0x52c] ;  /* 0x00052c0001697983 */ /* 0x000f220000300800 */
[----:B--2---:R-:W-:-:S03]  /*b150*/  FADD R227, R109, R227 ;  /* 0x000000e36de37221 */ /* 0x004fc60000000000 */
        /* <DEDUP_REMOVED lines=15> */
[----:B------:R-:W-:-:S01]  /*b250*/  FADD R235, R117, R235 ;  /* 0x000000eb75eb7221 */ /* 0x000fc20000000000 */
[----:B------:R-:W-:Y:S02]  /*b260*/  FADD R121, R120, R121 ;  /* 0x0000007978797221 */ /* 0x000fe40000000000 */
[----:B------:R-:W2:Y:S01]  /*b270*/  LDL.LU R114, [R1+0x508] ;  /* 0x0005080001727983 */ /* 0x000ea20000300800 */
[----:B------:R-:W-:-:S03]  /*b280*/  FADD R236, R118, R236 ;  /* 0x000000ec76ec7221 */ /* 0x000fc60000000000 */
[----:B------:R-:W2:Y:S01]  /*b290*/  LDL.LU R115, [R1+0x504] ;  /* 0x0005040001737983 */ /* 0x000ea20000300800 */
[----:B------:R-:W-:-:S03]  /*b2a0*/  FADD R237, R119, R237 ;  /* 0x000000ed77ed7221 */ /* 0x000fc60000000000 */
[----:B------:R-:W2:Y:S01]  /*b2b0*/  LDL.LU R116, [R1+0x500] ;  /* 0x0005000001747983 */ /* 0x000ea20000300800 */
[----:B------:R-:W-:-:S03]  /*b2c0*/  FADD R123, R122, R123 ;  /* 0x0000007b7a7b7221 */ /* 0x000fc60000000000 */
[----:B------:R-:W2:Y:S04]  /*b2d0*/  LDL.LU R117, [R1+0x4fc] ;  /* 0x0004fc0001757983 */ /* 0x000ea80000300800 */
[----:B------:R-:W2:Y:S01]  /*b2e0*/  LDL.LU R118, [R1+0x4f8] ;  /* 0x0004f80001767983 */ /* 0x000ea20000300800 */
[----:B------:R-:W-:-:S03]  /*b2f0*/  FADD R125, R124, R125 ;  /* 0x0000007d7c7d7221 */ /* 0x000fc60000000000 */
[----:B------:R-:W2:Y:S04]  /*b300*/  LDL.LU R119, [R1+0x4f4] ;  /* 0x0004f40001777983 */ /* 0x000ea80000300800 */
[----:B------:R-:W2:Y:S04]  /*b310*/  LDL.LU R120, [R1+0x4f0] ;  /* 0x0004f00001787983 */ /* 0x000ea80000300800 */
[----:B------:R0:W-:Y:S01]  /*b320*/  STL [R1+0x200], R121 ;  /* 0x0002007901007387 */ /* 0x0001e20000100800 */
[----:B------:R-:W-:-:S01]  /*b330*/  FADD R127, R126, R127 ;  /* 0x0000007f7e7f7221 */ /* 0x000fc20000000000 */
[----:B------:R-:W-:Y:S01]  /*b340*/  FADD R0, R128, R0 ;  /* 0x0000000080007221 */ /* 0x000fe20000000000 */
[----:B------:R-:W-:-:S01]  /*b350*/  FADD R148, R150, R148 ;  /* 0x0000009496947221 */ /* 0x000fc20000000000 */
[----:B0-----:R-:W2:Y:S04]  /*b360*/  LDL.LU R121, [R1+0x4ec] ;  /* 0x0004ec0001797983 */ /* 0x001ea80000300800 */
        /* <DEDUP_REMOVED lines=9> */
[----:B------:R-:W-:-:S02]  /*b400*/  FADD R136, R137, R136 ;  /* 0x0000008889887221 */ /* 0x000fc40000000000 */
[----:B0-----:R-:W2:Y:S04]  /*b410*/  LDL.LU R125, [R1+0x4dc] ;  /* 0x0004dc00017d7983 */ /* 0x001ea80000300800 */
[----:B------:R-:W2:Y:S04]  /*b420*/  LDL.LU R126, [R1+0x4d8] ;  /* 0x0004d800017e7983 */ /* 0x000ea80000300800 */
[----:B------:R0:W-:Y:S01]  /*b430*/  STL [R1+0x20c], R127 ;  /* 0x00020c7f01007387 */ /* 0x0001e20000100800 */
[----:B------:R-:W-:-:S01]  /*b440*/  FADD R132, R134, R132 ;  /* 0x0000008486847221 */ /* 0x000fc20000000000 */
[----:B------:R-:W-:-:S02]  /*b450*/  FADD R2, R130, R2 ;  /* 0x0000000282027221 */ /* 0x000fc40000000000 */
[----:B0-----:R-:W2:Y:S04]  /*b460*/  LDL.LU R127, [R1+0x4d4] ;  /* 0x0004d400017f7983 */ /* 0x001ea80000300800 */
[----:B------:R-:W2:Y:S04]  /*b470*/  LDL.LU R128, [R1+0x4d0] ;  /* 0x0004d00001807983 */ /* 0x000ea80000300800 */
[----:B------:R-:W-:Y:S04]  /*b480*/  STL [R1+0x210], R0 ;  /* 0x0002100001007387 */ /* 0x000fe80000100800 */
[----:B------:R-:W-:Y:S04]  /*b490*/  STL [R1+0x214], R148 ;  /* 0x0002149401007387 */ /* 0x000fe80000100800 */
[----:B------:R-:W-:Y:S04]  /*b4a0*/  STL [R1+0x218], R144 ;  /* 0x0002189001007387 */ /* 0x000fe80000100800 */
[----:B------:R-:W-:Y:S04]  /*b4b0*/  STL [R1+0x21c], R142 ;  /* 0x00021c8e01007387 */ /* 0x000fe80000100800 */
[----:B------:R-:W-:Y:S04]  /*b4c0*/  STL [R1+0x220], R140 ;  /* 0x0002208c01007387 */ /* 0x000fe80000100800 */
[----:B------:R-:W-:Y:S04]  /*b4d0*/  STL [R1+0x224], R138 ;  /* 0x0002248a01007387 */ /* 0x000fe80000100800 */
[----:B------:R-:W3:Y:S04]  /*b4e0*/  LDL.LU R130, [R1+0x234] ;  /* 0x0002340001827983 */ /* 0x000ee80000300800 */
[----:B------:R-:W-:Y:S04]  /*b4f0*/  STL [R1+0x228], R136 ;  /* 0x0002288801007387 */ /* 0x000fe80000100800 */
[----:B------:R0:W-:Y:S04]  /*b500*/  STL [R1+0x22c], R132 ;  /* 0x00022c8401007387 */ /* 0x0001e80000100800 */
[----:B0-----:R-:W4:Y:S04]  /*b510*/  LDL.LU R132, [R1+0x238] ;  /* 0x0002380001847983 */ /* 0x001f280000300800 */
[----:B------:R-:W2:Y:S04]  /*b520*/  LDL.LU R134, [R1+0x23c] ;  /* 0x00023c0001867983 */ /* 0x000ea80000300800 */
[----:B------:R0:W-:Y:S04]  /*b530*/  STL [R1+0x230], R2 ;  /* 0x0002300201007387 */ /* 0x0001e80000100800 */
[----:B------:R-:W2:Y:S04]  /*b540*/  LDL.LU R136, [R1+0x240] ;  /* 0x0002400001887983 */ /* 0x000ea80000300800 */
        /* <DEDUP_REMOVED lines=11> */
[----:B0-----:R-:W2:Y:S04]  /*b600*/  LDL.LU R2, [R1+0x270] ;  /* 0x0002700001027983 */ /* 0x001ea80000300800 */
[----:B------:R-:W2:Y:S01]  /*b610*/  LDL.LU R0, [R1+0x274] ;  /* 0x0002740001007983 */ /* 0x000ea20000300800 */
[----:B---3--:R-:W-:-:S03]  /*b620*/  FADD R130, R129, R130 ;  /* 0x0000008281827221 */ /* 0x008fc60000000000 */
[----:B------:R-:W3:Y:S04]  /*b630*/  LDL.LU R129, [R1+0x4cc] ;  /* 0x0004cc0001817983 */ /* 0x000ee80000300800 */
[----:B------:R0:W-:Y:S04]  /*b640*/  STL [R1+0x234], R130 ;  /* 0x0002348201007387 */ /* 0x0001e80000100800 */
[----:B0-----:R-:W3:Y:S01]  /*b650*/  LDL.LU R130, [R1+0x4c8] ;  /* 0x0004c80001827983 */ /* 0x001ee20000300800 */
[----:B----4-:R-:W-:-:S03]  /*b660*/  FADD R132, R131, R132 ;  /* 0x0000008483847221 */ /* 0x010fc60000000000 */
[----:B------:R-:W4:Y:S01]  /*b670*/  LDL.LU R131, [R1+0x4c4] ;  /* 0x0004c40001837983 */ /* 0x000f220000300800 */
[----:B--2---:R-:W-:-:S03]  /*b680*/  FADD R134, R133, R134 ;  /* 0x0000008685867221 */ /* 0x004fc60000000000 */
[----:B------:R0:W-:Y:S01]  /*b690*/  STL [R1+0x238], R132 ;  /* 0x0002388401007387 */ /* 0x0001e20000100800 */
[----:B------:R-:W-:-:S03]  /*b6a0*/  FADD R136, R135, R136 ;  /* 0x0000008887887221 */ /* 0x000fc60000000000 */
[----:B0-----:R-:W2:Y:S01]  /*b6b0*/  LDL.LU R132, [R1+0x4c0] ;  /* 0x0004c00001847983 */ /* 0x001ea20000300800 */
[----:B------:R-:W-:-:S03]  /*b6c0*/  FADD R150, R151, R150 ;  /* 0x0000009697967221 */ /* 0x000fc60000000000 */
[----:B------:R-:W2:Y:S01]  /*b6d0*/  LDL.LU R133, [R1+0x4bc] ;  /* 0x0004bc0001857983 */ /* 0x000ea20000300800 */
[----:B------:R-:W-:-:S03]  /*b6e0*/  FADD R148, R149, R148 ;  /* 0x0000009495947221 */ /* 0x000fc60000000000 */
[----:B------:R0:W-:Y:S01]  /*b6f0*/  STL [R1+0x23c], R134 ;  /* 0x00023c8601007387 */ /* 0x0001e20000100800 */
[----:B------:R-:W-:-:S01]  /*b700*/  FADD R146, R147, R146 ;  /* 0x0000009293927221 */ /* 0x000fc20000000000 */
[----:B------:R-:W-:Y:S02]  /*b710*/  FADD R144, R145, R144 ;  /* 0x0000009091907221 */ /* 0x000fe40000000000 */
[----:B0-----:R-:W2:Y:S01]  /*b720*/  LDL.LU R134, [R1+0x4b8] ;  /* 0x0004b80001867983 */ /* 0x001ea20000300800 */
[----:B------:R-:W-:-:S03]  /*b730*/  FADD R143, R24, R143 ;  /* 0x0000008f188f7221 */ /* 0x000fc60000000000 */
[----:B------:R-:W2:Y:S01]  /*b740*/  LDL.LU R135, [R1+0x4b4] ;  /* 0x0004b40001877983 */ /* 0x000ea20000300800 */
[----:B------:R-:W-:-:S03]  /*b750*/  FADD R142, R25, R142 ;  /* 0x0000008e198e7221 */ /* 0x000fc60000000000 */
[----:B------:R0:W-:Y:S01]  /*b760*/  STL [R1+0x240], R136 ;  /* 0x0002408801007387 */ /* 0x0001e20000100800 */
[----:B------:R-:W-:-:S01]  /*b770*/  FADD R141, R26, R141 ;  /* 0x0000008d1a8d7221 */ /* 0x000fc20000000000 */
[----:B------:R-:W-:Y:S01]  /*b780*/  FADD R140, R27, R140 ;  /* 0x0000008c1b8c7221 */ /* 0x000fe20000000000 */
[----:B------:R-:W-:-:S01]  /*b790*/  FADD R139, R28, R139 ;  /* 0x0000008b1c8b7221 */ /* 0x000fc20000000000 */
[----:B0-----:R-:W2:Y:S01]  /*b7a0*/  LDL.LU R136, [R1+0x4b0] ;  /* 0x0004b00001887983 */ /* 0x001ea20000300800 */
[----:B------:R-:W-:-:S03]  /*b7b0*/  FADD R138, R29, R138 ;  /* 0x0000008a1d8a7221 */ /* 0x000fc60000000000 */
[----:B------:R0:W-:Y:S01]  /*b7c0*/  STL [R1+0x244], R150 ;  /* 0x0002449601007387 */ /* 0x0001e20000100800 */
[----:B------:R-:W-:-:S03]  /*b7d0*/  FADD R137, R30, R137 ;  /* 0x000000891e897221 */ /* 0x000fc60000000000 */
[----:B------:R1:W-:Y:S01]  /*b7e0*/  STL [R1+0x248], R148 ;  /* 0x0002489401007387 */ /* 0x0003e20000100800 */
[----:B------:R-:W-:-:S03]  /*b7f0*/  FADD R2, R31, R2 ;  /* 0x000000021f027221 */ /* 0x000fc60000000000 */
[----:B------:R1:W-:Y:S01]  /*b800*/  STL [R1+0x24c], R146 ;  /* 0x00024c9201007387 */ /* 0x0003e20000100800 */
[----:B------:R-:W-:-:S03]  /*b810*/  FADD R0, R32, R0 ;  /* 0x0000000020007221 */ /* 0x000fc60000000000 */
[----:B------:R1:W-:Y:S04]  /*b820*/  STL [R1+0x250], R144 ;  /* 0x0002509001007387 */ /* 0x0003e80000100800 */
[----:B------:R1:W-:Y:S04]  /*b830*/  STL [R1+0x254], R143 ;  /* 0x0002548f01007387 */ /* 0x0003e80000100800 */
[----:B------:R1:W-:Y:S04]  /*b840*/  STL [R1+0x258], R142 ;  /* 0x0002588e01007387 */ /* 0x0003e80000100800 */
[----:B------:R1:W-:Y:S04]  /*b850*/  STL [R1+0x25c], R141 ;  /* 0x00025c8d01007387 */ /* 0x0003e80000100800 */
[----:B------:R1:W-:Y:S04]  /*b860*/  STL [R1+0x260], R140 ;  /* 0x0002608c01007387 */ /* 0x0003e80000100800 */
[----:B------:R1:W-:Y:S04]  /*b870*/  STL [R1+0x264], R139 ;  /* 0x0002648b01007387 */ /* 0x0003e80000100800 */
[----:B------:R1:W-:Y:S04]  /*b880*/  STL [R1+0x268], R138 ;  /* 0x0002688a01007387 */ /* 0x0003e80000100800 */
[----:B------:R-:W3:Y:S04]  /*b890*/  LDL.LU R151, [R1+0x278] ;  /* 0x0002780001977983 */ /* 0x000ee80000300800 */
[----:B------:R1:W-:Y:S04]  /*b8a0*/  STL [R1+0x26c], R137 ;  /* 0x00026c8901007387 */ /* 0x0003e80000100800 */
[----:B0-----:R-:W4:Y:S04]  /*b8b0*/  LDL.LU R150, [R1+0x27c] ;  /* 0x00027c0001967983 */ /* 0x001f280000300800 */
[----:B------:R0:W-:Y:S04]  /*b8c0*/  STL [R1+0x270], R2 ;  /* 0x0002700201007387 */ /* 0x0001e80000100800 */
[----:B------:R-:W2:Y:S04]  /*b8d0*/  LDL.LU R149, [R1+0x280] ;  /* 0x0002800001957983 */ /* 0x000ea80000300800 */
[----:B------:R0:W-:Y:S04]  /*b8e0*/  STL [R1+0x274], R0 ;  /* 0x0002740001007387 */ /* 0x0001e80000100800 */
[----:B-1----:R-:W2:Y:S04]  /*b8f0*/  LDL.LU R148, [R1+0x284] ;  /* 0x0002840001947983 */ /* 0x002ea80000300800 */
        /* <DEDUP_REMOVED lines=13> */
[----:B---3--:R-:W-:-:S05]  /*b9d0*/  FADD R151, R33, R151 ;  /* 0x0000009721977221 */ /* 0x008fca0000000000 */
[----:B------:R0:W-:Y:S01]  /*b9e0*/  STL [R1+0x278], R151 ;  /* 0x0002789701007387 */ /* 0x0001e20000100800 */
[----:B----4-:R-:W-:-:S05]  /*b9f0*/  FADD R150, R34, R150 ;  /* 0x0000009622967221 */ /* 0x010fca0000000000 */
[----:B------:R1:W-:Y:S01]  /*ba00*/  STL [R1+0x27c], R150 ;  /* 0x00027c9601007387 */ /* 0x0003e20000100800 */
[----:B--2---:R-:W-:-:S05]  /*ba10*/  FADD R149, R35, R149 ;  /* 0x0000009523957221 */ /* 0x004fca0000000000 */
[----:B------:R2:W-:Y:S01]  /*ba20*/  STL [R1+0x280], R149 ;  /* 0x0002809501007387 */ /* 0x0005e20000100800 */
[----:B------:R-:W-:-:S01]  /*ba30*/  FADD R148, R36, R148 ;  /* 0x0000009424947221 */ /* 0x000fc20000000000 */
[----:B------:R-:W-:-:S04]  /*ba40*/  FADD R147, R37, R147 ;  /* 0x0000009325937221 */ /* 0x000fc80000000000 */
[----:B------:R3:W-:Y:S01]  /*ba50*/  STL [R1+0x284], R148 ;  /* 0x0002849401007387 */ /* 0x0007e20000100800 */
[----:B------:R-:W-:-:S03]  /*ba60*/  FADD R146, R38, R146 ;  /* 0x0000009226927221 */ /* 0x000fc60000000000 */
        /* <DEDUP_REMOVED lines=20> */
[----:B0-----:R-:W4:Y:S01]  /*bbb0*/  LDL.LU R151, [R1+0x2bc] ;  /* 0x0002bc0001977983 */ /* 0x001f220000300800 */
[----:B------:R-:W-:-:S03]  /*bbc0*/  FADD R0, R49, R0 ;  /* 0x0000000031007221 */ /* 0x000fc60000000000 */
[----:B------:R0:W-:Y:S04]  /*bbd0*/  STL [R1+0x2b0], R137 ;  /* 0x0002b08901007387 */ /* 0x0001e80000100800 */
[----:B-1----:R-:W4:Y:S04]  /*bbe0*/  LDL.LU R150, [R1+0x2c0] ;  /* 0x0002c00001967983 */ /* 0x002f280000300800 */
[----:B------:R1:W-:Y:S04]  /*bbf0*/  STL [R1+0x2b4], R2 ;  /* 0x0002b40201007387 */ /* 0x0003e80000100800 */
[----:B--2---:R-:W2:Y:S04]  /*bc00*/  LDL.LU R149, [R1+0x2c4] ;  /* 0x0002c40001957983 */ /* 0x004ea80000300800 */
[----:B------:R1:W-:Y:S04]  /*bc10*/  STL [R1+0x2b8], R0 ;  /* 0x0002b80001007387 */ /* 0x0003e80000100800 */
[----:B---3--:R-:W3:Y:S04]  /*bc20*/  LDL.LU R148, [R1+0x2c8] ;  /* 0x0002c80001947983 */ /* 0x008ee80000300800 */
[----:B----4-:R-:W4:Y:S04]  /*bc30*/  LDL.LU R147, [R1+0x2cc] ;  /* 0x0002cc0001937983 */ /* 0x010f280000300800 */
[----:B------:R-:W4:Y:S04]  /*bc40*/  LDL.LU R146, [R1+0x2d0] ;  /* 0x0002d00001927983 */ /* 0x000f280000300800 */
        /* <DEDUP_REMOVED lines=8> */
[----:B0-----:R-:W4:Y:S04]  /*bcd0*/  LDL.LU R137, [R1+0x2f4] ;  /* 0x0002f40001897983 */ /* 0x001f280000300800 */
[----:B-1----:R-:W4:Y:S04]  /*bce0*/  LDL.LU R2, [R1+0x2f8] ;  /* 0x0002f80001027983 */ /* 0x002f280000300800 */
[----:B------:R-:W4:Y:S01]  /*bcf0*/  LDL.LU R0, [R1+0x2fc] ;  /* 0x0002fc0001007983 */ /* 0x000f220000300800 */
[----:B------:R-:W-:-:S01]  /*bd00*/  FADD R151, R50, R151 ;  /* 0x0000009732977221 */ /* 0x000fc20000000000 */
[----:B------:R-:W-:-:S04]  /*bd10*/  FADD R150, R51, R150 ;  /* 0x0000009633967221 */ /* 0x000fc80000000000 */
[----:B------:R0:W-:Y:S01]  /*bd20*/  STL [R1+0x2bc], R151 ;  /* 0x0002bc9701007387 */ /* 0x0001e20000100800 */
[----:B--2---:R-:W-:-:S03]  /*bd30*/  FADD R149, R52, R149 ;  /* 0x0000009534957221 */ /* 0x004fc60000000000 */
[----:B------:R1:W-:Y:S01]  /*bd40*/  STL [R1+0x2c0], R150 ;  /* 0x0002c09601007387 */ /* 0x0003e20000100800 */
[----:B---3--:R-:W-:-:S03]  /*bd50*/  FADD R148, R53, R148 ;  /* 0x0000009435947221 */ /* 0x008fc60000000000 */
[----:B------:R2:W-:Y:S01]  /*bd60*/  STL [R1+0x2c4], R149 ;  /* 0x0002c49501007387 */ /* 0x0005e20000100800 */
[----:B----4-:R-:W-:-:S03]  /*bd70*/  FADD R147, R54, R147 ;  /* 0x0000009336937221 */ /* 0x010fc60000000000 */
        /* <DEDUP_REMOVED lines=198> */
[----:B------:R-:W-:Y:S01]  /*c9e0*/  STL [R1+0x3cc], R151 ;  /* 0x0003cc9701007387 */ /* 0x000fe20000100800 */
[----:B--2---:R-:W-:-:S03]  /*c9f0*/  FADD R149, R120, R149 ;  /* 0x0000009578957221 */ /* 0x004fc60000000000 */
[----:B------:R-:W-:Y:S01]  /*ca00*/  STL [R1+0x3d0], R150 ;  /* 0x0003d09601007387 */ /* 0x000fe20000100800 */
[----:B---3--:R-:W-:-:S03]  /*ca10*/  FADD R148, R121, R148 ;  /* 0x0000009479947221 */ /* 0x008fc60000000000 */
[----:B------:R-:W-:Y:S01]  /*ca20*/  STL [R1+0x3d4], R149 ;  /* 0x0003d49501007387 */ /* 0x000fe20000100800 */
[----:B----4-:R-:W-:-:S03]  /*ca30*/  FADD R147, R122, R147 ;  /* 0x000000937a937221 */ /* 0x010fc60000000000 */
[----:B------:R-:W-:Y:S01]  /*ca40*/  STL [R1+0x3d8], R148 ;  /* 0x0003d89401007387 */ /* 0x000fe20000100800 */
[----:B------:R-:W-:-:S03]  /*ca50*/  FADD R146, R123, R146 ;  /* 0x000000927b927221 */ /* 0x000fc60000000000 */
        /* <DEDUP_REMOVED lines=18> */
[----:B------:R-:W-:Y:S04]  /*cb80*/  STL [R1+0x400], R138 ;  /* 0x0004008a01007387 */ /* 0x000fe80000100800 */
[----:B------:R0:W-:Y:S04]  /*cb90*/  STL [R1+0x404], R137 ;  /* 0x0004048901007387 */ /* 0x0001e80000100800 */
[----:B0-----:R-:W2:Y:S01]  /*cba0*/  LDL.LU R137, [R1+0x410] ;  /* 0x0004100001897983 */ /* 0x001ea20000300800 */
[----:B------:R-:W-:-:S01]  /*cbb0*/  FADD R2, R133, R2 ;  /* 0x0000000285027221 */ /* 0x000fc20000000000 */
[----:B------:R-:W-:-:S02]  /*cbc0*/  FADD R0, R134, R0 ;  /* 0x0000000086007221 */ /* 0x000fc40000000000 */
[----:B------:R-:W3:Y:S04]  /*cbd0*/  LDL.LU R138, [R1+0x414] ;  /* 0x00041400018a7983 */ /* 0x000ee80000300800 */
[----:B------:R-:W-:Y:S04]  /*cbe0*/  STL [R1+0x408], R2 ;  /* 0x0004080201007387 */ /* 0x000fe80000100800 */
[----:B------:R-:W4:Y:S04]  /*cbf0*/  LDL.LU R139, [R1+0x418] ;  /* 0x00041800018b7983 */ /* 0x000f280000300800 */
[----:B------:R0:W-:Y:S04]  /*cc00*/  STL [R1+0x40c], R0 ;  /* 0x00040c0001007387 */ /* 0x0001e80000100800 */
        /* <DEDUP_REMOVED lines=13> */
[----:B------:R-:W4:Y:S01]  /*cce0*/  LDL.LU R2, [R1+0x450] ;  /* 0x0004500001027983 */ /* 0x000f220000300800 */
[----:B--2---:R-:W-:-:S05]  /*ccf0*/  FADD R137, R135, R137 ;  /* 0x0000008987897221 */ /* 0x004fca0000000000 */
[----:B------:R0:W-:Y:S04]  /*cd00*/  STL [R1+0x410], R137 ;  /* 0x0004108901007387 */ /* 0x0001e80000100800 */
[----:B0-----:R-:W4:Y:S01]  /*cd10*/  LDL.LU R137, [R1+0x4ac] ;  /* 0x0004ac0001897983 */ /* 0x001f220000300800 */
[----:B---3--:R-:W-:-:S05]  /*cd20*/  FADD R138, R136, R138 ;  /* 0x0000008a888a7221 */ /* 0x008fca0000000000 */
[----:B------:R0:W-:Y:S04]  /*cd30*/  STL [R1+0x414], R138 ;  /* 0x0004148a01007387 */ /* 0x0001e80000100800 */
[----:B0-----:R-:W2:Y:S01]  /*cd40*/  LDL.LU R138, [R1+0x4a8] ;  /* 0x0004a800018a7983 */ /* 0x001ea20000300800 */
[----:B----4-:R-:W-:-:S05]  /*cd50*/  FADD R139, R137, R139 ;  /* 0x0000008b898b7221 */ /* 0x010fca0000000000 */
[----:B------:R0:W-:Y:S04]  /*cd60*/  STL [R1+0x418], R139 ;  /* 0x0004188b01007387 */ /* 0x0001e80000100800 */
[----:B0-----:R-:W3:Y:S01]  /*cd70*/  LDL.LU R139, [R1+0x4a4] ;  /* 0x0004a400018b7983 */ /* 0x001ee20000300800 */
[----:B--2---:R-:W-:-:S05]  /*cd80*/  FADD R140, R138, R140 ;  /* 0x0000008c8a8c7221 */ /* 0x004fca0000000000 */
[----:B------:R0:W-:Y:S04]  /*cd90*/  STL [R1+0x41c], R140 ;  /* 0x00041c8c01007387 */ /* 0x0001e80000100800 */
[----:B0-----:R-:W2:Y:S01]  /*cda0*/  LDL.LU R140, [R1+0x4a0] ;  /* 0x0004a000018c7983 */ /* 0x001ea20000300800 */
[----:B---3--:R-:W-:-:S05]  /*cdb0*/  FADD R141, R139, R141 ;  /* 0x0000008d8b8d7221 */ /* 0x008fca0000000000 */
        /* <DEDUP_REMOVED lines=34> */
[----:B0-----:R0:W5:Y:S01]  /*cfe0*/  LDL.LU R0, [R1+0x470] ;  /* 0x0004700001007983 */ /* 0x0011620000300800 */
[----:B------:R-:W-:Y:S01]  /*cff0*/  UMOV UR6, URZ ;  /* 0x0000003f00067c82 */ /* 0x000fe20008000000 */
[----:B---3--:R-:W-:-:S05]  /*d000*/  FADD R2, R2, R151 ;  /* 0x0000009702027221 */ /* 0x008fca0000000000 */
[----:B------:R0:W-:Y:S02]  /*d010*/  STL [R1+0x450], R2 ;  /* 0x0004500201007387 */ /* 0x0001e40000100800 */
.L_x_28:
[----:B------:R-:W-:Y:S05]  /*d020*/  @!P2 BRA `(.L_x_29) ;  /* 0x000000000004a947 */ /* 0x000fea0003800000 */
[----:B------:R-:W-:Y:S01]  /*d030*/  BPT.TRAP 0x1 ;  /* 0x000000040000795c */ /* 0x000fe20000300000 */
.L_x_29:
[----:B-----5:R2:W-:Y:S04]  /*d040*/  STL [R1+0x470], R0 ;  /* 0x0004700001007387 */ /* 0x0205e80000100800 */
[----:B--2---:R-:W2:Y:S01]  /*d050*/  LDL R0, [R1+0x454] ;  /* 0x0004540001007983 */ /* 0x004ea20000100800 */
[----:B0-----:R-:W-:-:S05]  /*d060*/  IMAD.U32 R2, RZ, RZ, UR25 ;  /* 0x00000019ff027e24 */ /* 0x001fca000f8e00ff */
[----:B------:R-:W-:-:S05]  /*d070*/  @P0 LEA R2, R2, UR11, 0x3 ;  /* 0x0000000b02020c11 */ /* 0x000fca000f8e18ff */
[----:B------:R-:W-:Y:S01]  /*d080*/  @P0 VIADD R2, R2, 0x38 ;  /* 0x0000003802020836 */ /* 0x000fe20000000000 */
[----:B------:R-:W-:-:S06]  /*d090*/  UISETP.GT.U32.AND UP0, UPT, UR13, 0x1, UPT ;  /* 0x000000010d00788c */ /* 0x000fcc000bf04070 */
[----:B------:R-:W-:Y:S02]  /*d0a0*/  PLOP3.LUT P1, PT, PT, PT, UP0, 0x80, 0x0 ;  /* 0x000000000000781c */ /* 0x000fe40003f2f008 */
[----:B--2---:R-:W-:Y:S02]  /*d0b0*/  @P0 PRMT R2, R0, 0x654, R2 ;  /* 0x0000065400020816 */ /* 0x004fe40000000002 */
[----:B------:R0:W5:Y:S02]  /*d0c0*/  LDL.LU R0, [R1+0x470] ;  /* 0x0004700001007983 */ /* 0x0001640000300800 */
[----:B------:R0:W-:Y:S07]  /*d0d0*/  @P0 SYNCS.ARRIVE.TRANS64.RED.A1T0 RZ, [R2+URZ], RZ ;  /* 0x000000ff02ff09a7 */ /* 0x0001ee000810043f */
[----:B------:R-:W-:Y:S05]  /*d0e0*/  @P1 BRA `(.L_x_30) ;  /* 0x0000000000041947 */ /* 0x000fea0003800000 */
[----:B------:R-:W-:Y:S01]  /*d0f0*/  BPT.TRAP 0x1 ;  /* 0x000000040000795c */ /* 0x000fe20000300000 */
.L_x_30:
[----:B------:R-:W-:Y:S02]  /*d100*/  UISETP.GT.AND UP2, UPT, UR24, 0x1, UPT ;  /* 0x000000011800788c */ /* 0x000fe4000bf44270 */
[----:B------:R-:W-:Y:S02]  /*d110*/  UIADD3 UR23, UR23, 0x1, URZ ;  /* 0x0000000117177890 */ /* 0x000fe4000fffe03f */
[----:B------:R-:W-:Y:S02]  /*d120*/  UIADD3 UR25, UR25, 0x1, URZ ;  /* 0x0000000119197890 */ /* 0x000fe4000fffe03f */
[----:B------:R-:W-:Y:S01]  /*d130*/  PLOP3.LUT P1, PT, PT, PT, UP2, 0x80, 0x0 ;  /* 0x000000000000781c */ /* 0x000fe20003f2f028 */
[----:B------:R-:W-:Y:S02]  /*d140*/  UISETP.NE.AND UP0, UPT, UR23, 0x7, UPT ;  /* 0x000000071700788c */ /* 0x000fe4000bf05270 */
[----:B------:R-:W-:Y:S02]  /*d150*/  UISETP.NE.AND UP1, UPT, UR25, 0x7, UPT ;  /* 0x000000071900788c */ /* 0x000fe4000bf25270 */
[----:B------:R-:W-:-:S02]  /*d160*/  USEL UR8, URZ, 0x1, UP0 ;  /* 0x000000013f087887 */ /* 0x000fc40008000000 */
[----:B------:R-:W-:Y:S02]  /*d170*/  UIADD3 UR24, UR24, -0x1, URZ ;  /* 0xffffffff18187890 */ /* 0x000fe4000fffe03f */
[----:B------:R-:W-:Y:S02]  /*d180*/  USEL UR23, UR23, URZ, UP0 ;  /* 0x0000003f17177287 */ /* 0x000fe40008000000 */
[----:B-----5:R-:W-:Y:S01]  /*d190*/  LOP3.LUT R0, R0, UR8, RZ, 0x3c, !PT ;  /* 0x0000000800007c12 */ /* 0x020fe2000f8e3cff */
[----:B------:R-:W-:Y:S01]  /*d1a0*/  USEL UR25, UR25, URZ, UP1 ;  /* 0x0000003f19197287 */ /* 0x000fe20008800000 */
[----:B------:R-:W-:Y:S01]  /*d1b0*/  UMOV UR8, 0x1 ;  /* 0x0000000100087882 */ /* 0x000fe20000000000 */
[----:B------:R-:W-:Y:S10]  /*d1c0*/  @P1 BRA `(.L_x_31) ;  /* 0xffffff9c00ac1947 */ /* 0x000ff4000383ffff */
.L_x_23:
[----:B------:R-:W-:-:S04]  /*d1d0*/  UISETP.NE.AND UP0, UPT, UR6, URZ, UPT ;  /* 0x0000003f0600728c */ /* 0x000fc8000bf05270 */
[----:B------:R-:W-:-:S06]  /*d1e0*/  USEL UR6, URZ, 0x1, !UP0 ;  /* 0x000000013f067887 */ /* 0x000fcc000c000000 */
[----:B------:R-:W-:-:S13]  /*d1f0*/  ISETP.NE.AND P1, PT, RZ, UR6, PT ;  /* 0x00000006ff007c0c */ /* 0x000fda000bf25270 */
[----:B------:R-:W-:Y:S05]  /*d200*/  @!P1 BRA `(.L_x_32) ;  /* 0x0000003800109947 */ /* 0x000fea0003800000 */
[----:B------:R2:W-:Y:S04]  /*d210*/  STL [R1+0x620], R43 ;  /* 0x0006202b01007387 */ /* 0x0005e80000100800 */
[----:B--2---:R-:W2:Y:S04]  /*d220*/  LDL.LU R43, [R1] ;  /* 0x00000000012b7983 */ /* 0x004ea80000300800 */
[----:B------:R3:W-:Y:S04]  /*d230*/  STL [R1+0x61c], R44 ;  /* 0x00061c2c01007387 */ /* 0x0007e80000100800 */
[----:B---3--:R-:W3:Y:S04]  /*d240*/  LDL.LU R44, [R1+0x4] ;  /* 0x00000400012c7983 */ /* 0x008ee80000300800 */
[----:B------:R4:W-:Y:S04]  /*d250*/  STL [R1+0x618], R45 ;  /* 0x0006182d01007387 */ /* 0x0009e80000100800 */
[----:B----4-:R-:W4:Y:S04]  /*d260*/  LDL.LU R45, [R1+0x8] ;  /* 0x00000800012d7983 */ /* 0x010f280000300800 */
[----:B------:R5:W-:Y:S04]  /*d270*/  STL [R1+0x614], R46 ;  /* 0x0006142e01007387 */ /* 0x000be80000100800 */
[----:B-----5:R-:W5:Y:S04]  /*d280*/  LDL.LU R46, [R1+0xc] ;  /* 0x00000c00012e7983 */ /* 0x020f680000300800 */
[----:B------:R0:W-:Y:S04]  /*d290*/  STL [R1+0x610], R47 ;  /* 0x0006102f01007387 */ /* 0x0001e80000100800 */
[----:B0-----:R-:W5:Y:S04]  /*d2a0*/  LDL.LU R47, [R1+0x10] ;  /* 0x00001000012f7983 */ /* 0x001f680000300800 */
        /* <DEDUP_REMOVED lines=136> */
[----:B------:R-:W5:Y:S04]  /*db30*/  LDL.LU R0, [R1+0x1b0] ;  /* 0x0001b00001007983 */ /* 0x000f680000300800 */
[----:B------:R-:W5:Y:S04]  /*db40*/  LDL.LU R2, [R1+0x204] ;  /* 0x0002040001027983 */ /* 0x000f680000300800 */
        /* <DEDUP_REMOVED lines=67> */
[----:B0-----:R-:W5:Y:S01]  /*df80*/  LDL.LU R149, [R1+0x12c] ;  /* 0x00012c0001957983 */ /* 0x001f620000300800 */
[----:B--2---:R-:W-:-:S03]  /*df90*/  FADD R3, R43, R3 ;  /* 0x000000032b037221 */ /* 0x004fc60000000000 */
[----:B------:R0:W-:Y:S01]  /*dfa0*/  STL [R1+0x474], R150 ;  /* 0x0004749601007387 */ /* 0x0001e20000100800 */
[----:B---3--:R-:W-:Y:S01]  /*dfb0*/  FADD R4, R44, R4 ;  /* 0x000000042c047221 */ /* 0x008fe20000000000 */
[----:B----4-:R-:W-:Y:S01]  /*dfc0*/  FADD R5, R45, R5 ;  /* 0x000000052d057221 */ /* 0x010fe20000000000 */
[----:B-----5:R-:W-:Y:S01]  /*dfd0*/  FADD R6, R46, R6 ;  /* 0x000000062e067221 */ /* 0x020fe20000000000 */
[----:B------:R-:W-:Y:S01]  /*dfe0*/  FADD R7, R47, R7 ;  /* 0x000000072f077221 */ /* 0x000fe20000000000 */
[----:B0-----:R-:W2:Y:S04]  /*dff0*/  LDL.LU R150, [R1+0x128] ;  /* 0x0001280001967983 */ /* 0x001ea80000300800 */
[----:B------:R0:W-:Y:S01]  /*e000*/  STL [R1+0x470], R151 ;  /* 0x0004709701007387 */ /* 0x0001e20000100800 */
[----:B------:R-:W-:Y:S01]  /*e010*/  FADD R8, R48, R8 ;  /* 0x0000000830087221 */ /* 0x000fe20000000000 */
[----:B------:R-:W-:Y:S01]  /*e020*/  FADD R9, R49, R9 ;  /* 0x0000000931097221 */ /* 0x000fe20000000000 */
[----:B------:R-:W-:Y:S01]  /*e030*/  FADD R10, R50, R10 ;  /* 0x0000000a320a7221 */ /* 0x000fe20000000000 */
[----:B0-----:R-:W3:Y:S04]  /*e040*/  LDL.LU R151, [R1+0x124] ;  /* 0x0001240001977983 */ /* 0x001ee80000300800 */
[----:B------:R-:W4:Y:S04]  /*e050*/  LDL.LU R43, [R1+0x620] ;  /* 0x00062000012b7983 */ /* 0x000f280000300800 */
[----:B------:R-:W5:Y:S04]  /*e060*/  LDL.LU R44, [R1+0x61c] ;  /* 0x00061c00012c7983 */ /* 0x000f680000300800 */
[----:B------:R-:W4:Y:S04]  /*e070*/  LDL.LU R45, [R1+0x618] ;  /* 0x00061800012d7983 */ /* 0x000f280000300800 */
[----:B------:R-:W5:Y:S01]  /*e080*/  LDL.LU R46, [R1+0x614] ;  /* 0x00061400012e7983 */ /* 0x000f620000300800 */
[----:B------:R-:W-:-:S03]  /*e090*/  FADD R11, R51, R11 ;  /* 0x0000000b330b7221 */ /* 0x000fc60000000000 */
[----:B------:R-:W4:Y:S01]  /*e0a0*/  LDL.LU R47, [R1+0x610] ;  /* 0x00061000012f7983 */ /* 0x000f220000300800 */
[----:B------:R-:W-:-:S03]  /*e0b0*/  FADD R12, R52, R12 ;  /* 0x0000000c340c7221 */ /* 0x000fc60000000000 */
        /* <DEDUP_REMOVED lines=132> */
[----:B------:R-:W5:Y:S04]  /*e900*/  LDL.LU R114, [R1+0x504] ;  /* 0x0005040001727983 */ /* 0x000f680000300800 */
[----:B------:R-:W5:Y:S01]  /*e910*/  LDL.LU R115, [R1+0x500] ;  /* 0x0005000001737983 */ /* 0x000f620000300800 */
[----:B------:R-:W-:Y:S01]  /*e920*/  FADD R206, R149, R206 ;  /* 0x000000ce95ce7221 */ /* 0x000fe20000000000 */
[----:B------:R-:W-:Y:S01]  /*e930*/  FADD R237, R118, R237 ;  /* 0x000000ed76ed7221 */ /* 0x000fe20000000000 */
[----:B------:R-:W-:Y:S01]  /*e940*/  FADD R236, R119, R236 ;  /* 0x000000ec77ec7221 */ /* 0x000fe20000000000 */
[----:B------:R0:W-:Y:S01]  /*e950*/  STL [R1+0x200], R116 ;  /* 0x0002007401007387 */ /* 0x0001e20000100800 */
[----:B------:R-:W-:Y:S01]  /*e960*/  FADD R235, R120, R235 ;  /* 0x000000eb78eb7221 */ /* 0x000fe20000000000 */
        /* <DEDUP_REMOVED lines=8> */
[----:B0-----:R-:W4:Y:S01]  /*e9f0*/  LDL.LU R116, [R1+0x1b4] ;  /* 0x0001b40001747983 */ /* 0x001f220000300800 */
[----:B------:R-:W-:Y:S01]  /*ea00*/  FADD R226, R129, R226 ;  /* 0x000000e281e27221 */ /* 0x000fe20000000000 */
[----:B------:R-:W-:Y:S01]  /*ea10*/  FADD R225, R130, R225 ;  /* 0x000000e182e17221 */ /* 0x000fe20000000000 */
[----:B------:R-:W-:Y:S01]  /*ea20*/  FADD R224, R131, R224 ;  /* 0x000000e083e07221 */ /* 0x000fe20000000000 */
[----:B------:R-:W4:Y:S01]  /*ea30*/  LDL.LU R148, [R1+0x208] ;  /* 0x0002080001947983 */ /* 0x000f220000300800 */
[----:B------:R-:W-:Y:S01]  /*ea40*/  FADD R223, R132, R223 ;  /* 0x000000df84df7221 */ /* 0x000fe20000000000 */
[----:B------:R-:W-:Y:S01]  /*ea50*/  FADD R216, R139, R216 ;  /* 0x000000d88bd87221 */ /* 0x000fe20000000000 */
[----:B------:R-:W-:Y:S01]  /*ea60*/  FADD R222, R133, R222 ;  /* 0x000000de85de7221 */ /* 0x000fe20000000000 */
        /* <DEDUP_REMOVED lines=8> */
[----:B------:R-:W5:Y:S01]  /*eaf0*/  LDL.LU R149, [R1+0x20c] ;  /* 0x00020c0001957983 */ /* 0x000f620000300800 */
[----:B------:R-:W-:Y:S01]  /*eb00*/  FADD R212, R143, R212 ;  /* 0x000000d48fd47221 */ /* 0x000fe20000000000 */
[----:B------:R-:W-:Y:S01]  /*eb10*/  FADD R218, R137, R218 ;  /* 0x000000da89da7221 */ /* 0x000fe20000000000 */
[----:B------:R-:W-:Y:S01]  /*eb20*/  FADD R211, R144, R211 ;  /* 0x000000d390d37221 */ /* 0x000fe20000000000 */
[----:B------:R-:W5:Y:S01]  /*eb30*/  LDL.LU R118, [R1+0x1bc] ;  /* 0x0001bc0001767983 */ /* 0x000f620000300800 */
[----:B------:R-:W-:Y:S01]  /*eb40*/  FADD R217, R138, R217 ;  /* 0x000000d98ad97221 */ /* 0x000fe20000000000 */
[----:B------:R-:W-:Y:S01]  /*eb50*/  FADD R210, R145, R210 ;  /* 0x000000d291d27221 */ /* 0x000fe20000000000 */
[----:B---3--:R-:W-:Y:S01]  /*eb60*/  FADD R204, R151, R204 ;  /* 0x000000cc97cc7221 */ /* 0x008fe20000000000 */
[----:B------:R-:W3:Y:S01]  /*eb70*/  LDL.LU R0, [R1+0x210] ;  /* 0x0002100001007983 */ /* 0x000ee20000300800 */
[----:B------:R-:W-:Y:S01]  /*eb80*/  FADD R209, R146, R209 ;  /* 0x000000d192d17221 */ /* 0x000fe20000000000 */
[----:B--2---:R-:W-:Y:S01]  /*eb90*/  FADD R205, R150, R205 ;  /* 0x000000cd96cd7221 */ /* 0x004fe20000000000 */
[----:B------:R-:W-:Y:S01]  /*eba0*/  FADD R208, R147, R208 ;  /* 0x000000d093d07221 */ /* 0x000fe20000000000 */
[----:B------:R-:W2:Y:S04]  /*ebb0*/  LDL.LU R119, [R1+0x1c0] ;  /* 0x0001c00001777983 */ /* 0x000ea80000300800 */
[----:B0-----:R-:W2:Y:S04]  /*ebc0*/  LDL.LU R2, [R1+0x214] ;  /* 0x0002140001027983 */ /* 0x001ea80000300800 */
        /* <DEDUP_REMOVED lines=29> */
[----:B------:R-:W2:Y:S01]  /*eda0*/  LDL.LU R147, [R1+0x250] ;  /* 0x0002500001937983 */ /* 0x000ea20000300800 */
[----:B----4-:R-:W-:-:S03]  /*edb0*/  FADD R148, R116, R148 ;  /* 0x0000009474947221 */ /* 0x010fc60000000000 */
[----:B------:R-:W4:Y:S04]  /*edc0*/  LDL.LU R116, [R1+0x4fc] ;  /* 0x0004fc0001747983 */ /* 0x000f280000300800 */
[----:B------:R0:W-:Y:S01]  /*edd0*/  STL [R1+0x208], R148 ;  /* 0x0002089401007387 */ /* 0x0001e20000100800 */
[----:B-----5:R-:W-:-:S03]  /*ede0*/  FADD R149, R117, R149 ;  /* 0x0000009575957221 */ /* 0x020fc60000000000 */
[----:B0-----:R-:W5:Y:S04]  /*edf0*/  LDL.LU R148, [R1+0x254] ;  /* 0x0002540001947983 */ /* 0x001f680000300800 */
[----:B------:R-:W4:Y:S04]  /*ee00*/  LDL.LU R117, [R1+0x4f8] ;  /* 0x0004f80001757983 */ /* 0x000f280000300800 */
[----:B------:R0:W-:Y:S04]  /*ee10*/  STL [R1+0x20c], R149 ;  /* 0x00020c9501007387 */ /* 0x0001e80000100800 */
[----:B0-----:R-:W4:Y:S01]  /*ee20*/  LDL.LU R149, [R1+0x258] ;  /* 0x0002580001957983 */ /* 0x001f220000300800 */
[----:B---3--:R-:W-:Y:S01]  /*ee30*/  FADD R0, R118, R0 ;  /* 0x0000000076007221 */ /* 0x008fe20000000000 */
[----:B--2---:R-:W-:-:S02]  /*ee40*/  FADD R2, R119, R2 ;  /* 0x0000000277027221 */ /* 0x004fc40000000000 */
[----:B------:R-:W2:Y:S01]  /*ee50*/  LDL.LU R118, [R1+0x4f4] ;  /* 0x0004f40001767983 */ /* 0x000ea20000300800 */
[----:B------:R-:W-:-:S03]  /*ee60*/  FADD R121, R120, R121 ;  /* 0x0000007978797221 */ /* 0x000fc60000000000 */
[----:B------:R0:W-:Y:S01]  /*ee70*/  STL [R1+0x210], R0 ;  /* 0x0002100001007387 */ /* 0x0001e20000100800 */
[----:B------:R-:W-:-:S03]  /*ee80*/  FADD R123, R122, R123 ;  /* 0x0000007b7a7b7221 */ /* 0x000fc60000000000 */
[----:B0-----:R-:W3:Y:S04]  /*ee90*/  LDL.LU R0, [R1+0x25c] ;  /* 0x00025c0001007983 */ /* 0x001ee80000300800 */
[----:B------:R-:W2:Y:S04]  /*eea0*/  LDL.LU R119, [R1+0x4f0] ;  /* 0x0004f00001777983 */ /* 0x000ea80000300800 */
[----:B------:R0:W-:Y:S01]  /*eeb0*/  STL [R1+0x214], R2 ;  /* 0x0002140201007387 */ /* 0x0001e20000100800 */
[----:B------:R-:W-:Y:S01]  /*eec0*/  FADD R125, R124, R125 ;  /* 0x0000007d7c7d7221 */ /* 0x000fe20000000000 */
[----:B------:R-:W-:-:S02]  /*eed0*/  FADD R127, R126, R127 ;  /* 0x0000007f7e7f7221 */ /* 0x000fc40000000000 */
[----:B0-----:R-:W2:Y:S04]  /*eee0*/  LDL.LU R2, [R1+0x260] ;  /* 0x0002600001027983 */ /* 0x001ea80000300800 */
[----:B------:R-:W2:Y:S04]  /*eef0*/  LDL.LU R120, [R1+0x4ec] ;  /* 0x0004ec0001787983 */ /* 0x000ea80000300800 */
[----:B------:R0:W-:Y:S01]  /*ef00*/  STL [R1+0x218], R121 ;  /* 0x0002187901007387 */ /* 0x0001e20000100800 */
[----:B------:R-:W-:-:S03]  /*ef10*/  FADD R129, R128, R129 ;  /* 0x0000008180817221 */ /* 0x000fc60000000000 */
        /* <DEDUP_REMOVED lines=42> */
[----:B------:R0:W-:Y:S04]  /*f1c0*/  STL [R1+0x244], R144 ;  /* 0x0002449001007387 */ /* 0x0001e80000100800 */
[----:B0-----:R-:W2:Y:S04]  /*f1d0*/  LDL.LU R144, [R1+0x278] ;  /* 0x0002780001907983 */ /* 0x001ea80000300800 */
[----:B------:R-:W2:Y:S04]  /*f1e0*/  LDL.LU R138, [R1+0x4a4] ;  /* 0x0004a400018a7983 */ /* 0x000ea80000300800 */
[----:B------:R0:W-:Y:S04]  /*f1f0*/  STL [R1+0x248], R145 ;  /* 0x0002489101007387 */ /* 0x0001e80000100800 */
[----:B0-----:R-:W2:Y:S04]  /*f200*/  LDL.LU R145, [R1+0x27c] ;  /* 0x00027c0001917983 */ /* 0x001ea80000300800 */
[----:B------:R0:W-:Y:S01]  /*f210*/  STL [R1+0x24c], R146 ;  /* 0x00024c9201007387 */ /* 0x0001e20000100800 */
[----:B-----5:R-:W-:-:S03]  /*f220*/  FADD R148, R24, R148 ;  /* 0x0000009418947221 */ /* 0x020fc60000000000 */
[----:B0-----:R-:W5:Y:S04]  /*f230*/  LDL.LU R146, [R1+0x280] ;  /* 0x0002800001927983 */ /* 0x001f680000300800 */
[----:B------:R0:W-:Y:S04]  /*f240*/  STL [R1+0x250], R147 ;  /* 0x0002509301007387 */ /* 0x0001e80000100800 */
[----:B0-----:R-:W5:Y:S01]  /*f250*/  LDL.LU R147, [R1+0x284] ;  /* 0x0002840001937983 */ /* 0x001f620000300800 */
[----:B----4-:R-:W-:-:S03]  /*f260*/  FADD R149, R25, R149 ;  /* 0x0000009519957221 */ /* 0x010fc60000000000 */
[----:B------:R0:W-:Y:S04]  /*f270*/  STL [R1+0x254], R148 ;  /* 0x0002549401007387 */ /* 0x0001e80000100800 */
[----:B0-----:R-:W4:Y:S04]  /*f280*/  LDL.LU R148, [R1+0x288] ;  /* 0x0002880001947983 */ /* 0x001f280000300800 */
[----:B------:R0:W-:Y:S04]  /*f290*/  STL [R1+0x258], R149 ;  /* 0x0002589501007387 */ /* 0x0001e80000100800 */
[----:B0-----:R-:W4:Y:S04]  /*f2a0*/  LDL.LU R149, [R1+0x28c] ;  /* 0x00028c0001957983 */ /* 0x001f280000300800 */
[----:B------:R-:W4:Y:S01]  /*f2b0*/  LDL.LU R150, [R1+0x290] ;  /* 0x0002900001967983 */ /* 0x000f220000300800 */
[----:B---3--:R-:W-:-:S03]  /*f2c0*/  FADD R0, R26, R0 ;  /* 0x000000001a007221 */ /* 0x008fc60000000000 */
[----:B------:R-:W3:Y:S01]  /*f2d0*/  LDL.LU R151, [R1+0x294] ;  /* 0x0002940001977983 */ /* 0x000ee20000300800 */
[----:B--2---:R-:W-:-:S03]  /*f2e0*/  FADD R2, R27, R2 ;  /* 0x000000021b027221 */ /* 0x004fc60000000000 */
[----:B------:R0:W-:Y:S04]  /*f2f0*/  STL [R1+0x25c], R0 ;  /* 0x00025c0001007387 */ /* 0x0001e80000100800 */
[----:B------:R-:W2:Y:S04]  /*f300*/  LDL.LU R27, [R1+0x2c8] ;  /* 0x0002c800011b7983 */ /* 0x000ea80000300800 */
[----:B------:R-:W2:Y:S04]  /*f310*/  LDL.LU R26, [R1+0x2cc] ;  /* 0x0002cc00011a7983 */ /* 0x000ea80000300800 */
[----:B------:R1:W-:Y:S04]  /*f320*/  STL [R1+0x260], R2 ;  /* 0x0002600201007387 */ /* 0x0003e80000100800 */
[----:B------:R-:W2:Y:S04]  /*f330*/  LDL.LU R25, [R1+0x2d0] ;  /* 0x0002d00001197983 */ /* 0x000ea80000300800 */
[----:B------:R-:W2:Y:S04]  /*f340*/  LDL.LU R24, [R1+0x2d4] ;  /* 0x0002d40001187983 */ /* 0x000ea80000300800 */
[----:B0-----:R-:W2:Y:S04]  /*f350*/  LDL.LU R0, [R1+0x2d8] ;  /* 0x0002d80001007983 */ /* 0x001ea80000300800 */
[----:B-1----:R-:W2:Y:S01]  /*f360*/  LDL.LU R2, [R1+0x2dc] ;  /* 0x0002dc0001027983 */ /* 0x002ea20000300800 */
[----:B------:R-:W-:-:S05]  /*f370*/  FADD R139, R28, R139 ;  /* 0x0000008b1c8b7221 */ /* 0x000fca0000000000 */
[----:B------:R0:W-:Y:S04]  /*f380*/  STL [R1+0x264], R139 ;  /* 0x0002648b01007387 */ /* 0x0001e80000100800 */
[----:B0-----:R-:W2:Y:S01]  /*f390*/  LDL.LU R139, [R1+0x4a0] ;  /* 0x0004a000018b7983 */ /* 0x001ea20000300800 */
[----:B------:R-:W-:-:S03]  /*f3a0*/  FADD R140, R29, R140 ;  /* 0x0000008c1d8c7221 */ /* 0x000fc60000000000 */
[----:B------:R-:W2:Y:S04]  /*f3b0*/  LDL.LU R28, [R1+0x2c4] ;  /* 0x0002c400011c7983 */ /* 0x000ea80000300800 */
        /* <DEDUP_REMOVED lines=20> */
[----:B------:R0:W-:Y:S01]  /*f500*/  STL [R1+0x27c], R145 ;  /* 0x00027c9101007387 */ /* 0x0001e20000100800 */
[----:B-----5:R-:W-:-:S03]  /*f510*/  FADD R146, R35, R146 ;  /* 0x0000009223927221 */ /* 0x020fc60000000000 */
[----:B0-----:R-:W5:Y:S04]  /*f520*/  LDL.LU R145, [R1+0x488] ;  /* 0x0004880001917983 */ /* 0x001f680000300800 */
[----:B------:R-:W5:Y:S04]  /*f530*/  LDL.LU R34, [R1+0x2ac] ;  /* 0x0002ac0001227983 */ /* 0x000f680000300800 */
[----:B------:R0:W-:Y:S01]  /*f540*/  STL [R1+0x280], R146 ;  /* 0x0002809201007387 */ /* 0x0001e20000100800 */
[----:B------:R-:W-:-:S03]  /*f550*/  FADD R147, R36, R147 ;  /* 0x0000009324937221 */ /* 0x000fc60000000000 */
[----:B0-----:R-:W5:Y:S04]  /*f560*/  LDL.LU R146, [R1+0x484] ;  /* 0x0004840001927983 */ /* 0x001f680000300800 */
[----:B------:R-:W5:Y:S01]  /*f570*/  LDL.LU R35, [R1+0x2a8] ;  /* 0x0002a80001237983 */ /* 0x000f620000300800 */
[----:B----4-:R-:W-:-:S03]  /*f580*/  FADD R148, R37, R148 ;  /* 0x0000009425947221 */ /* 0x010fc60000000000 */
[----:B------:R0:W-:Y:S04]  /*f590*/  STL [R1+0x284], R147 ;  /* 0x0002849301007387 */ /* 0x0001e80000100800 */
[----:B0-----:R-:W4:Y:S01]  /*f5a0*/  LDL.LU R147, [R1+0x480] ;  /* 0x0004800001937983 */ /* 0x001f220000300800 */
[----:B------:R-:W-:-:S03]  /*f5b0*/  FADD R149, R38, R149 ;  /* 0x0000009526957221 */ /* 0x000fc60000000000 */
[----:B------:R-:W4:Y:S01]  /*f5c0*/  LDL.LU R36, [R1+0x2a4] ;  /* 0x0002a40001247983 */ /* 0x000f220000300800 */
[----:B------:R-:W-:-:S03]  /*f5d0*/  FADD R150, R39, R150 ;  /* 0x0000009627967221 */ /* 0x000fc60000000000 */
[----:B------:R0:W-:Y:S04]  /*f5e0*/  STL [R1+0x288], R148 ;  /* 0x0002889401007387 */ /* 0x0001e80000100800 */
[----:B0-----:R-:W4:Y:S04]  /*f5f0*/  LDL.LU R148, [R1+0x47c] ;  /* 0x00047c0001947983 */ /* 0x001f280000300800 */
[----:B------:R-:W4:Y:S04]  /*f600*/  LDL.LU R37, [R1+0x2a0] ;  /* 0x0002a00001257983 */ /* 0x000f280000300800 */
[----:B------:R0:W-:Y:S04]  /*f610*/  STL [R1+0x28c], R149 ;  /* 0x00028c9501007387 */ /* 0x0001e80000100800 */
[----:B0-----:R-:W4:Y:S04]  /*f620*/  LDL.LU R149, [R1+0x478] ;  /* 0x0004780001957983 */ /* 0x001f280000300800 */
[----:B------:R-:W4:Y:S04]  /*f630*/  LDL.LU R38, [R1+0x29c] ;  /* 0x00029c0001267983 */ /* 0x000f280000300800 */
[----:B------:R0:W-:Y:S04]  /*f640*/  STL [R1+0x290], R150 ;  /* 0x0002909601007387 */ /* 0x0001e80000100800 */
[----:B0-----:R-:W4:Y:S04]  /*f650*/  LDL.LU R150, [R1+0x474] ;  /* 0x0004740001967983 */ /* 0x001f280000300800 */
[----:B------:R-:W4:Y:S01]  /*f660*/  LDL.LU R39, [R1+0x298] ;  /* 0x0002980001277983 */ /* 0x000f220000300800 */
[----:B---3--:R-:W-:-:S05]  /*f670*/  FADD R151, R40, R151 ;  /* 0x0000009728977221 */ /* 0x008fca0000000000 */
[----:B------:R0:W-:Y:S01]  /*f680*/  STL [R1+0x294], R151 ;  /* 0x0002949701007387 */ /* 0x0001e20000100800 */
[----:B--2---:R-:W-:-:S03]  /*f690*/  FADD R27, R53, R27 ;  /* 0x0000001b351b7221 */ /* 0x004fc60000000000 */
[----:B0-----:R-:W2:Y:S01]  /*f6a0*/  LDL.LU R151, [R1+0x470] ;  /* 0x0004700001977983 */ /* 0x001ea20000300800 */
        /* <DEDUP_REMOVED lines=11> */
[----:B-----5:R-:W-:Y:S01]  /*f760*/  FADD R34, R46, R34 ;  /* 0x000000222e227221 */ /* 0x020fe20000000000 */
[----:B------:R-:W-:Y:S01]  /*f770*/  FADD R35, R45, R35 ;  /* 0x000000232d237221 */ /* 0x000fe20000000000 */
[----:B----4-:R-:W-:Y:S01]  /*f780*/  FADD R36, R44, R36 ;  /* 0x000000242c247221 */ /* 0x010fe20000000000 */
[----:B------:R-:W-:Y:S01]  /*f790*/  FADD R37, R43, R37 ;  /* 0x000000252b257221 */ /* 0x000fe20000000000 */
[----:B------:R-:W-:Y:S01]  /*f7a0*/  FADD R38, R42, R38 ;  /* 0x000000262a267221 */ /* 0x000fe20000000000 */
[----:B------:R-:W-:-:S05]  /*f7b0*/  FADD R39, R41, R39 ;  /* 0x0000002729277221 */ /* 0x000fca0000000000 */
[----:B------:R0:W-:Y:S04]  /*f7c0*/  STL [R1+0x298], R39 ;  /* 0x0002982701007387 */ /* 0x0001e80000100800 */
        /* <DEDUP_REMOVED lines=14> */
[----:B------:R-:W2:Y:S04]  /*f8b0*/  LDL.LU R52, [R1+0x2e0] ;  /* 0x0002e00001347983 */ /* 0x000ea80000300800 */
[----:B------:R2:W-:Y:S04]  /*f8c0*/  STL [R1+0x2d4], R24 ;  /* 0x0002d41801007387 */ /* 0x0005e80000100800 */
[----:B------:R-:W2:Y:S04]  /*f8d0*/  LDL.LU R51, [R1+0x2e4] ;  /* 0x0002e40001337983 */ /* 0x000ea80000300800 */
[----:B------:R2:W-:Y:S04]  /*f8e0*/  STL [R1+0x2d8], R0 ;  /* 0x0002d80001007387 */ /* 0x0005e80000100800 */
        /* <DEDUP_REMOVED lines=13> */
[----:B-1----:R-:W2:Y:S04]  /*f9c0*/  LDL.LU R38, [R1+0x318] ;  /* 0x0003180001267983 */ /* 0x002ea80000300800 */
[----:B---3--:R-:W3:Y:S04]  /*f9d0*/  LDL.LU R37, [R1+0x31c] ;  /* 0x00031c0001257983 */ /* 0x008ee80000300800 */
[----:B----4-:R-:W4:Y:S04]  /*f9e0*/  LDL.LU R36, [R1+0x320] ;  /* 0x0003200001247983 */ /* 0x010f280000300800 */
[----:B-----5:R-:W5:Y:S04]  /*f9f0*/  LDL.LU R35, [R1+0x324] ;  /* 0x0003240001237983 */ /* 0x020f680000300800 */
[----:B--2---:R-:W2:Y:S04]  /*fa00*/  LDL.LU R34, [R1+0x328] ;  /* 0x0003280001227983 */ /* 0x004ea80000300800 */
        /* <DEDUP_REMOVED lines=12> */
[----:B------:R-:W-:Y:S01]  /*fad0*/  FADD R52, R59, R52 ;  /* 0x000000343b347221 */ /* 0x000fe20000000000 */
        /* <DEDUP_REMOVED lines=28> */
[----:B---3--:R-:W-:-:S03]  /*fca0*/  FADD R37, R74, R37 ;  /* 0x000000254a257221 */ /* 0x008fc60000000000 */
[----:B------:R3:W-:Y:S01]  /*fcb0*/  STL [R1+0x318], R38 ;  /* 0x0003182601007387 */ /* 0x0007e20000100800 */
[----:B----4-:R-:W-:-:S03]  /*fcc0*/  FADD R36, R75, R36 ;  /* 0x000000244b247221 */ /* 0x010fc60000000000 */
[----:B------:R4:W-:Y:S01]  /*fcd0*/  STL [R1+0x31c], R37 ;  /* 0x00031c2501007387 */ /* 0x0009e20000100800 */
[----:B-----5:R-:W-:-:S03]  /*fce0*/  FADD R35, R76, R35 ;  /* 0x000000234c237221 */ /* 0x020fc60000000000 */
[----:B------:R5:W-:Y:S01]  /*fcf0*/  STL [R1+0x320], R36 ;  /* 0x0003202401007387 */ /* 0x000be20000100800 */
[----:B--2---:R-:W-:-:S03]  /*fd00*/  FADD R34, R77, R34 ;  /* 0x000000224d227221 */ /* 0x004fc60000000000 */
        /* <DEDUP_REMOVED lines=22> */
[----:B0-----:R-:W2:Y:S01]  /*fe70*/  LDL.LU R52, [R1+0x35c] ;  /* 0x00035c0001347983 */ /* 0x001ea20000300800 */
[----:B------:R-:W-:-:S03]  /*fe80*/  FADD R2, R89, R2 ;  /* 0x0000000259027221 */ /* 0x000fc60000000000 */
[----:B------:R0:W-:Y:S04]  /*fe90*/  STL [R1+0x350], R24 ;  /* 0x0003501801007387 */ /* 0x0001e80000100800 */
[----:B-1----:R-:W2:Y:S04]  /*fea0*/  LDL.LU R51, [R1+0x360] ;  /* 0x0003600001337983 */ /* 0x002ea80000300800 */
        /* <DEDUP_REMOVED lines=181> */
[----:B------:R-:W-:Y:S01]  /*10a00*/  FADD R0, R150, R0 ;  /* 0x0000000096007221 */ /* 0x000fe20000000000 */
[----:B------:R-:W-:-:S05]  /*10a10*/  FADD R2, R2, R151 ;  /* 0x0000009702027221 */ /* 0x000fca0000000000 */
[----:B------:R0:W-:Y:S04]  /*10a20*/  STL [R1+0x450], R2 ;  /* 0x0004500201007387 */ /* 0x0001e80000100800 */
[----:B------:R0:W-:Y:S04]  /*10a30*/  STL [R1+0x448], R24 ;  /* 0x0004481801007387 */ /* 0x0001e80000100800 */
[----:B------:R0:W-:Y:S02]  /*10a40*/  STL [R1+0x44c], R0 ;  /* 0x00044c0001007387 */ /* 0x0001e40000100800 */
.L_x_32:
[----:B0-----:R-:W0:Y:S02]  /*10a50*/  LDC R0, c[0x0][0x28c] ;  /* 0x0000a300ff007b82 */ /* 0x001e240000000800 */
[----:B0-----:R-:W-:-:S13]  /*10a60*/  ISETP.GE.AND P1, PT, R0, 0x1, PT ;  /* 0x000000010000780c */ /* 0x001fda0003f26270 */
[----:B------:R-:W-:Y:S05]  /*10a70*/  @!P1 BRA `(.L_x_33) ;  /* 0x0000000000649947 */ /* 0x000fea0003800000 */
[----:B------:R-:W-:-:S06]  /*10a80*/  UISETP.NE.AND UP0, UPT, UR22, 0x3, UPT ;  /* 0x000000031600788c */ /* 0x000fcc000bf05270 */
[----:B------:R-:W-:-:S13]  /*10a90*/  PLOP3.LUT P1, PT, PT, PT, UP0, 0x80, 0x0 ;  /* 0x000000000000781c */ /* 0x000fda0003f2f008 */
[----:B------:R-:W-:Y:S05]  /*10aa0*/  @!P1 BRA `(.L_x_34) ;  /* 0x0000000000049947 */ /* 0x000fea0003800000 */
[----:B------:R-:W-:Y:S01]  /*10ab0*/  BPT.TRAP 0x1 ;  /* 0x000000040000795c */ /* 0x000fe20000300000 */
.L_x_34:
[----:B------:R-:W-:Y:S04]  /*10ac0*/  BSSY B0, `(.L_x_35) ;  /* 0x0000010000007945 */ /* 0x000fe80003800000 */
[----:B------:R-:W-:Y:S05]  /*10ad0*/  @!P0 BRA `(.L_x_36) ;  /* 0x0000000000388947 */ /* 0x000fea0003800000 */
[----:B------:R-:W2:Y:S01]  /*10ae0*/  LDL R2, [R1+0x454] ;  /* 0x0004540001027983 */ /* 0x000ea20000100800 */
[----:B------:R-:W-:-:S04]  /*10af0*/  UISETP.LT.AND UP0, UPT, UR9, 0x1, UPT ;  /* 0x000000010900788c */ /* 0x000fc8000bf01270 */
[----:B------:R-:W-:-:S04]  /*10b00*/  USEL UR8, UR9, 0x1, UP0 ;  /* 0x0000000109087887 */ /* 0x000fc80008000000 */
[----:B------:R-:W-:-:S04]  /*10b10*/  UIADD3 UR8, UR5, UR9, -UR8 ;  /* 0x0000000905087290 */ /* 0x000fc8000fffe808 */
[----:B------:R-:W-:-:S04]  /*10b20*/  UIMAD.WIDE.U32 UR6, UR8, 0x24924925, URZ ;  /* 0x24924925080678a5 */ /* 0x000fc8000f8e003f */
[----:B------:R-:W-:-:S04]  /*10b30*/  UIADD3 UR6, UR8, -UR7, URZ ;  /* 0x8000000708067290 */ /* 0x000fc8000fffe03f */
[----:B------:R-:W-:-:S04]  /*10b40*/  ULEA.HI UR6, UR6, UR7, URZ, 0x1f ;  /* 0x0000000706067291 */ /* 0x000fc8000f8ff83f */
[----:B------:R-:W-:-:S04]  /*10b50*/  USHF.R.U32.HI UR6, URZ, 0x2, UR6 ;  /* 0x000000023f067899 */ /* 0x000fc80008011606 */
[----:B------:R-:W-:-:S04]  /*10b60*/  UIMAD UR6, UR6, -0x7, UR8 ;  /* 0xfffffff9060678a4 */ /* 0x000fc8000f8e0208 */
[----:B------:R-:W-:-:S04]  /*10b70*/  ULEA UR6, UR6, UR11, 0x3 ;  /* 0x0000000b06067291 */ /* 0x000fc8000f8e183f */
[----:B------:R-:W-:-:S06]  /*10b80*/  UIADD3 UR6, UR6, 0x38, URZ ;  /* 0x0000003806067890 */ /* 0x000fcc000fffe03f */
[----:B------:R-:W-:-:S05]  /*10b90*/  IMAD.U32 R0, RZ, RZ, UR6 ;  /* 0x00000006ff007e24 */ /* 0x000fca000f8e00ff */
[----:B--2---:R-:W-:-:S04]  /*10ba0*/  PRMT R0, R2, 0x654, R0 ;  /* 0x0000065402007816 */ /* 0x004fc80000000000 */
[----:B------:R0:W-:Y:S03]  /*10bb0*/  SYNCS.ARRIVE.TRANS64.RED.A1T0 RZ, [R0+URZ], RZ ;  /* 0x000000ff00ff79a7 */ /* 0x0001e6000810043f */
.L_x_36:
[----:B------:R-:W-:Y:S05]  /*10bc0*/  BSYNC B0 ;  /* 0x0000000000007941 */ /* 0x000fea0003800000 */
.L_x_35:
[----:B------:R-:W-:-:S06]  /*10bd0*/  UISETP.GT.U32.AND UP0, UPT, UR13, 0x1, UPT ;  /* 0x000000010d00788c */ /* 0x000fcc000bf04070 */
[----:B------:R-:W-:-:S13]  /*10be0*/  PLOP3.LUT P1, PT, PT, PT, UP0, 0x80, 0x0 ;  /* 0x000000000000781c */ /* 0x000fda0003f2f008 */
[----:B------:R-:W-:Y:S05]  /*10bf0*/  @P1 BRA `(.L_x_33) ;  /* 0x0000000000041947 */ /* 0x000fea0003800000 */
[----:B------:R-:W-:Y:S01]  /*10c00*/  BPT.TRAP 0x1 ;  /* 0x000000040000795c */ /* 0x000fe20000300000 */
.L_x_33:
[----:B------:R-:W2:Y:S01]  /*10c10*/  LDL.LU R27, [R1+0x464] ;  /* 0x00046400011b7983 */ /* 0x000ea20000300800 */
[----:B------:R-:W3:Y:S01]  /*10c20*/  LDC R24, c[0x0][0x288] ;  /* 0x0000a200ff187b82 */ /* 0x000ee20000000800 */
[----:B------:R-:W4:Y:S01]  /*10c30*/  S2R R26, SR_TID.X ;  /* 0x00000000001a7919 */ /* 0x000f220000002100 */
[----:B------:R-:W-:Y:S01]  /*10c40*/  UIADD3 UR8, UR9, UR5, URZ ;  /* 0x0000000509087290 */ /* 0x000fe2000fffe03f */
[----:B------:R-:W-:Y:S01]  /*10c50*/  ULDC UR6, c[0x0][0x284] ;  /* 0x0000a10000067ab9 */ /* 0x000fe20000000800 */
[----:B------:R-:W0:Y:S02]  /*10c60*/  LDL.LU R25, [R1+0x460] ;  /* 0x0004600001197983 */ /* 0x000e240000300800 */
[----:B------:R-:W-:Y:S01]  /*10c70*/  UISETP.GT.U32.AND UP0, UPT, UR8, 0x6, UPT ;  /* 0x000000060800788c */ /* 0x000fe2000bf04070 */
[----:B------:R-:W-:Y:S01]  /*10c80*/  IMAD.MOV.U32 R40, RZ, RZ, -0x1 ;  /* 0xffffffffff287424 */ /* 0x000fe200078e00ff */
[----:B------:R-:W-:Y:S02]  /*10c90*/  USHF.R.S32.HI UR11, URZ, 0x1f, UR10 ;  /* 0x0000001f3f0b7899 */ /* 0x000fe4000801140a */
[----:B------:R-:W-:-:S02]  /*10ca0*/  UISETP.LT.U32.AND UP0, UPT, UR9, 0x7, UP0 ;  /* 0x000000070900788c */ /* 0x000fc40008701070 */
[----:B------:R-:W-:Y:S01]  /*10cb0*/  UISETP.GE.U32.AND UP1, UPT, UR9, 0x7, UPT ;  /* 0x000000070900788c */ /* 0x000fe2000bf26070 */
[----:B------:R-:W-:Y:S01]  /*10cc0*/  ULDC.64 UR16, c[0x0][0x5d0] ;  /* 0x0001740000107ab9 */ /* 0x000fe20000000a00 */
[----:B------:R-:W-:-:S04]  /*10cd0*/  USEL UR12, URZ, 0x1, !UP0 ;  /* 0x000000013f0c7887 */ /* 0x000fc8000c000000 */
[----:B------:R-:W-:Y:S01]  /*10ce0*/  ULOP3.LUT UR4, UR4, UR12, URZ, 0x3c, !UPT ;  /* 0x0000000c04047292 */ /* 0x000fe2000f8e3c3f */
[C---:B----4-:R-:W-:Y:S01]  /*10cf0*/  LOP3.LUT R2, R26.reuse, 0x3, RZ, 0xc0, !PT ;  /* 0x000000031a027812 */ /* 0x050fe200078ec0ff */
[----:B------:R-:W-:Y:S01]  /*10d00*/  IMAD.SHL.U32 R32, R26, 0x2, RZ ;  /* 0x000000021a207824 */ /* 0x000fe200078e00ff */
[----:B------:R-:W-:-:S03]  /*10d10*/  SHF.R.U32.HI R34, RZ, 0x7, R26 ;  /* 0x00000007ff227819 */ /* 0x000fc6000001161a */
[----:B---3--:R-:W-:Y:S01]  /*10d20*/  IMAD R2, R2, -0x2, R24 ;  /* 0xfffffffe02027824 */ /* 0x008fe200078e0218 */
[----:B------:R-:W-:Y:S02]  /*10d30*/  LOP3.LUT R34, R34, 0x1, RZ, 0xc0, !PT ;  /* 0x0000000122227812 */ /* 0x000fe400078ec0ff */
[----:B------:R-:W-:-:S03]  /*10d40*/  LOP3.LUT R32, R32, 0x6, RZ, 0xc0, !PT ;  /* 0x0000000620207812 */ /* 0x000fc600078ec0ff */
[----:B------:R-:W-:Y:S02]  /*10d50*/  IMAD.SHL.U32 R35, R34, 0x40, RZ ;  /* 0x0000004022237824 */ /* 0x000fe400078e00ff */
[----:B--2---:R-:W-:-:S04]  /*10d60*/  IMAD.WIDE R38, R27, 0x100, RZ ;  /* 0x000001001b267825 */ /* 0x004fc800078e02ff */
[----:B0-----:R-:W-:Y:S01]  /*10d70*/  IMAD.SHL.U32 R0, R25, 0x100, RZ ;  /* 0x0000010019007824 */ /* 0x001fe200078e00ff */
[----:B------:R-:W-:-:S04]  /*10d80*/  PRMT R32, R32, 0x6540, R25 ;  /* 0x0000654020207816 */ /* 0x000fc80000000019 */
[----:B------:R-:W-:Y:S01]  /*10d90*/  ISETP.GE.AND P1, PT, R0, R24, PT ;  /* 0x000000180000720c */ /* 0x000fe20003f26270 */
[----:B------:R-:W-:Y:S01]  /*10da0*/  IMAD.IADD R0, R2, 0x1, -R0 ;  /* 0x0000000102007824 */ /* 0x000fe200078e0a00 */
[----:B------:R-:W-:Y:S02]  /*10db0*/  SHF.R.U32.HI R2, RZ, 0x2, R26 ;  /* 0x00000002ff027819 */ /* 0x000fe4000001161a */
[----:B------:R-:W-:Y:S01]  /*10dc0*/  LOP3.LUT R24, R26, 0x60, RZ, 0xc0, !PT ;  /* 0x000000601a187812 */ /* 0x000fe200078ec0ff */
[----:B------:R-:W-:Y:S01]  /*10dd0*/  IMAD.U32 R26, RZ, RZ, UR16 ;  /* 0x00000010ff1a7e24 */ /* 0x000fe2000f8e00ff */
[----:B------:R-:W-:Y:S02]  /*10de0*/  LOP3.LUT R2, R2, 0x7, RZ, 0xc0, !PT ;  /* 0x0000000702027812 */ /* 0x000fe400078ec0ff */
[----:B------:R-:W-:Y:S02]  /*10df0*/  SHF.R.U32.HI R24, RZ, 0x1, R24 ;  /* 0x00000001ff187819 */ /* 0x000fe40000011618 */
[----:B------:R-:W-:-:S02]  /*10e00*/  LOP3.LUT R35, R35, 0x40, R2, 0xe2, !PT ;  /* 0x0000004023237812 */ /* 0x000fc400078ee202 */
[----:B------:R-:W-:Y:S02]  /*10e10*/  IADD3 R2, RZ, -R24, -R2 ;  /* 0x80000018ff027210 */ /* 0x000fe40007ffe802 */
[----:B------:R-:W-:Y:S02]  /*10e20*/  SHF.R.S32.HI R33, RZ, 0x1f, R32 ;  /* 0x0000001fff217819 */ /* 0x000fe40000011420 */
[----:B------:R-:W-:Y:S01]  /*10e30*/  LOP3.LUT R35, R38, R35, R24, 0xfe, !PT ;  /* 0x0000002326237212 */ /* 0x000fe200078efe18 */
[----:B------:R-:W-:Y:S02]  /*10e40*/  IMAD R34, R34, -0x40, R2 ;  /* 0xffffffc022227824 */ /* 0x000fe400078e0202 */
[----:B------:R-:W-:Y:S02]  /*10e50*/  IMAD.SHL.U32 R2, R27, 0x100, RZ ;  /* 0x000001001b027824 */ /* 0x000fe400078e00ff */
[----:B------:R-:W-:-:S03]  /*10e60*/  IMAD.WIDE.U32 R26, R26, UR10, R32 ;  /* 0x0000000a1a1a7c25 */ /* 0x000fc6000f8e0020 */
[C---:B------:R-:W-:Y:S02]  /*10e70*/  IADD3 R34, -R2.reuse, UR6, R34 ;  /* 0x0000000602227c10 */ /* 0x040fe4000fffe122 */
[----:B------:R-:W-:Y:S01]  /*10e80*/  ISETP.GE.OR P1, PT, R2, UR6, P1 ;  /* 0x0000000602007c0c */ /* 0x000fe20008f26670 */
[----:B------:R-:W-:Y:S02]  /*10e90*/  UIMAD.WIDE.U32 UR6, UR8, 0x24924925, URZ ;  /* 0x24924925080678a5 */ /* 0x000fe4000f8e003f */
[----:B------:R-:W-:Y:S02]  /*10ea0*/  UIMAD UR6, UR11, UR16, URZ ;  /* 0x000000100b0672a4 */ /* 0x000fe4000f8e023f */
[----:B------:R-:W-:Y:S02]  /*10eb0*/  UIADD3 UR5, UR8, -UR7, URZ ;  /* 0x8000000708057290 */ /* 0x000fe4000fffe03f */
[----:B------:R-:W-:Y:S02]  /*10ec0*/  UIMAD UR6, UR10, UR17, UR6 ;  /* 0x000000110a0672a4 */ /* 0x000fe4000f8e0206 */
[----:B------:R-:W-:-:S04]  /*10ed0*/  ULEA.HI UR5, UR5, UR7, URZ, 0x1f ;  /* 0x0000000705057291 */ /* 0x000fc8000f8ff83f */
[----:B------:R-:W-:Y:S01]  /*10ee0*/  USHF.R.U32.HI UR5, URZ, 0x2, UR5 ;  /* 0x000000023f057899 */ /* 0x000fe20008011605 */
[----:B------:R-:W-:-:S03]  /*10ef0*/  VIADD R27, R27, UR6 ;  /* 0x000000061b1b7c36 */ /* 0x000fc60008000000 */
[----:B------:R-:W-:Y:S02]  /*10f00*/  @UP1 ULOP3.LUT UR4, UR4, 0x1, UR5, 0x78, !UPT ;  /* 0x0000000104041892 */ /* 0x000fe4000f8e7805 */
[----:B------:R-:W-:Y:S01]  /*10f10*/  UIMAD UR5, UR5, -0x7, UR8 ;  /* 0xfffffff9050578a4 */ /* 0x000fe2000f8e0208 */
[----:B------:R-:W-:Y:S11]  /*10f20*/  @P1 BRA `(.L_x_37) ;  /* 0x0000012400b41947 */ /* 0x000ff60003800000 */
[----:B------:R-:W0:Y:S01]  /*10f30*/  LDC.64 R28, c[0x0][0x5c8] ;  /* 0x00017200ff1c7b82 */ /* 0x000e220000000a00 */
[----:B------:R-:W-:Y:S01]  /*10f40*/  ULDC.64 UR6, c[0x0][0x5c0] ;  /* 0x0001700000067ab9 */ /* 0x000fe20000000a00 */
[----:B------:R-:W-:Y:S01]  /*10f50*/  BSSY B0, `(.L_x_37) ;  /* 0x000126a000007945 */ /* 0x000fe20003800000 */
[-C--:B0-----:R-:W-:Y:S01]  /*10f60*/  IMAD R2, R39, R28.reuse, RZ ;  /* 0x0000001c27027224 */ /* 0x081fe200078e02ff */
[----:B------:R-:W-:Y:S01]  /*10f70*/  SHF.L.U64.HI R36, R28, 0x3, R29 ;  /* 0x000000031c247819 */ /* 0x000fe2000001021d */
[----:B------:R-:W-:-:S04]  /*10f80*/  IMAD.WIDE.U32 R26, R35, R28, R26 ;  /* 0x0000001c231a7225 */ /* 0x000fc800078e001a */
[----:B------:R-:W-:Y:S01]  /*10f90*/  IMAD R2, R35, R29, R2 ;  /* 0x0000001d23027224 */ /* 0x000fe200078e0202 */
[----:B------:R-:W-:Y:S02]  /*10fa0*/  LEA R30, P2, R28, R26, 0x7 ;  /* 0x0000001a1c1e7211 */ /* 0x000fe400078438ff */
[----:B------:R-:W-:Y:S01]  /*10fb0*/  IADD3 R24, P1, R26, UR6, RZ ;  /* 0x000000061a187c10 */ /* 0x000fe2000ff3e0ff */
[----:B------:R-:W-:Y:S02]  /*10fc0*/  IMAD.IADD R2, R27, 0x1, R2 ;  /* 0x000000011b027824 */ /* 0x000fe400078e0202 */
[----:B------:R-:W-:-:S03]  /*10fd0*/  IMAD.SHL.U32 R27, R28, 0x8, RZ ;  /* 0x000000081c1b7824 */ /* 0x000fc600078e00ff */
[----:B------:R-:W-:Y:S02]  /*10fe0*/  LEA.HI.X R31, R28, R2, R29, 0x7, P2 ;  /* 0x000000021c1f7211 */ /* 0x000fe400010f3c1d */
[--C-:B------:R-:W-:Y:S02]  /*10ff0*/  IADD3 R26, P5, P6, R26, UR6, R27.reuse ;  /* 0x000000061a1a7c10 */ /* 0x100fe4000febe01b */
[----:B------:R-:W-:Y:S02]  /*11000*/  IADD3 R28, P2, P3, R30, UR6, R27 ;  /* 0x000000061e1c7c10 */ /* 0x000fe4000fb5e01b */
[C---:B------:R-:W-:Y:S02]  /*11010*/  IADD3.X R27, R2.reuse, UR7, R36, P5, P6 ;  /* 0x00000007021b7c10 */ /* 0x040fe4000afec424 */
[----:B------:R-:W-:Y:S02]  /*11020*/  FSETP.NEU.AND P5, PT, RZ, UR21, PT ;  /* 0x00000015ff007c0b */ /* 0x000fe4000bfad000 */
[----:B------:R-:W-:-:S02]  /*11030*/  IADD3.X R25, R2, UR7, RZ, P1, !PT ;  /* 0x0000000702197c10 */ /* 0x000fc40008ffe4ff */
[----:B------:R-:W-:Y:S02]  /*11040*/  IADD3 R30, P1, R30, UR6, RZ ;  /* 0x000000061e1e7c10 */ /* 0x000fe4000ff3e0ff */
[C---:B------:R-:W-:Y:S02]  /*11050*/  IADD3.X R29, R31.reuse, UR7, R36, P2, P3 ;  /* 0x000000071f1d7c10 */ /* 0x040fe400097e6424 */
[----:B------:R-:W-:-:S05]  /*11060*/  IADD3.X R31, R31, UR7, RZ, P1, !PT ;  /* 0x000000071f1f7c10 */ /* 0x000fca0008ffe4ff */
[----:B------:R-:W-:Y:S05]  /*11070*/  @!P5 BRA `(.L_x_38) ;  /* 0x000000d800f8d947 */ /* 0x000fea0003800000 */
[----:B------:R-:W-:Y:S01]  /*11080*/  ULDC.64 UR6, c[0x0][0x5b8] ;  /* 0x00016e0000067ab9 */ /* 0x000fe20000000a00 */
[----:B------:R-:W-:Y:S01]  /*11090*/  BSSY B1, `(.L_x_39) ;  /* 0x0000013000017945 */ /* 0x000fe20003800000 */
[----:B------:R-:W-:Y:S01]  /*110a0*/  IMAD.U32 R2, RZ, RZ, UR6 ;  /* 0x00000006ff027e24 */ /* 0x000fe2000f8e00ff */
[----:B------:R-:W-:-:S03]  /*110b0*/  UIMAD UR6, UR11, UR6, URZ ;  /* 0x000000060b0672a4 */ /* 0x000fc6000f8e023f */
[----:B------:R-:W-:Y:S01]  /*110c0*/  IMAD.WIDE.U32 R32, R2, UR10, R32 ;  /* 0x0000000a02207c25 */ /* 0x000fe2000f8e0020 */
[----:B------:R-:W-:-:S03]  /*110d0*/  UIMAD UR6, UR10, UR7, UR6 ;  /* 0x000000070a0672a4 */ /* 0x000fc6000f8e0206 */
[----:B------:R-:W-:Y:S01]  /*110e0*/  IMAD.MOV.U32 R36, RZ, RZ, R32 ;  /* 0x000000ffff247224 */ /* 0x000fe200078e0020 */
[----:B------:R-:W-:Y:S02]  /*110f0*/  ULDC.64 UR10, c[0x0][0x5a8] ;  /* 0x00016a00000a7ab9 */ /* 0x000fe40000000a00 */
[----:B------:R-:W-:Y:S01]  /*11100*/  VIADD R37, R33, UR6 ;  /* 0x0000000621257c36 */ /* 0x000fe20008000000 */
[----:B------:R-:W-:Y:S02]  /*11110*/  ULDC.64 UR6, c[0x0][0x5b0] ;  /* 0x00016c0000067ab9 */ /* 0x000fe40000000a00 */
[----:B------:R-:W-:Y:S02]  /*11120*/  IMAD R2, R39, UR6, RZ ;  /* 0x0000000627027c24 */ /* 0x000fe4000f8e02ff */
[----:B------:R-:W-:-:S04]  /*11130*/  IMAD.WIDE.U32 R32, R35, UR6, R36 ;  /* 0x0000000623207c25 */ /* 0x000fc8000f8e0024 */
[----:B------:R-:W-:Y:S01]  /*11140*/  IMAD R2, R35, UR7, R2 ;  /* 0x0000000723027c24 */ /* 0x000fe2000f8e0202 */
[----:B------:R-:W-:-:S04]  /*11150*/  IADD3 R32, P1, R32, UR10, RZ ;  /* 0x0000000a20207c10 */ /* 0x000fc8000ff3e0ff */
[--C-:B------:R-:W-:Y:S02]  /*11160*/  IADD3.X R33, R33, UR11, R2.reuse, P1, !PT ;  /* 0x0000000b21217c10 */ /* 0x100fe40008ffe402 */
[----:B------:R-:W-:Y:S02]  /*11170*/  ISETP.GE.AND P1, PT, R34, 0x1, PT ;  /* 0x000000012200780c */ /* 0x000fe40003f26270 */
[----:B------:R-:W-:Y:S02]  /*11180*/  PRMT R2, RZ, 0x7610, R2 ;  /* 0x00007610ff027816 */ /* 0x000fe40000000002 */
[----:B------:R-:W-:-:S13]  /*11190*/  ISETP.LT.OR P2, PT, R0, 0x1, !P1 ;  /* 0x000000010000780c */ /* 0x000fda0004f41670 */
[----:B------:R-:W-:Y:S05]  /*111a0*/  @P2 BRA `(.L_x_40) ;  /* 0x0000000000042947 */ /* 0x000fea0003800000 */
[----:B------:R0:W5:Y:S02]  /*111b0*/  LDG.E.U8 R2, desc[UR14][R32.64] ;  /* 0x0000000e20027981 */ /* 0x000164000c1e1100 */
.L_x_40:
[----:B------:R-:W-:Y:S05]  /*111c0*/  BSYNC B1 ;  /* 0x0000000000017941 */ /* 0x000fea0003800000 */
.L_x_39:
[----:B-----5:R-:W-:Y:S01]  /*111d0*/  LOP3.LUT R2, R2, 0xff, RZ, 0xc0, !PT ;  /* 0x000000ff02027812 */ /* 0x020fe200078ec0ff */
[----:B------:R-:W-:Y:S03]  /*111e0*/  BSSY B1, `(.L_x_41) ;  /* 0x000000b000017945 */ /* 0x000fe60003800000 */
[----:B------:R-:W-:-:S05]  /*111f0*/  F2FP.F16.E4M3.UNPACK_B R2, R2 ;  /* 0x00000002ff02723e */ /* 0x000fca00020006ff */
[----:B------:R-:W-:-:S05]  /*11200*/  HADD2.F32 R2, -RZ, R2.H0_H0 ;  /* 0x20000002ff027230 */ /* 0x000fca0000004100 */
[----:B------:R-:W-:-:S04]  /*11210*/  FMUL R2, R2, UR21 ;  /* 0x0000001502027c20 */ /* 0x000fc80008400000 */
[--C-:B------:R-:W-:Y:S01]  /*11220*/  FFMA R3, R3, UR20, R2.reuse ;  /* 0x0000001403037c23 */ /* 0x100fe20008000002 */
[----:B------:R-:W-:-:S04]  /*11230*/  PRMT R2, RZ, 0x7610, R2 ;  /* 0x00007610ff027816 */ /* 0x000fc80000000002 */
[----:B------:R-:W-:-:S05]  /*11240*/  F2FP.SATFINITE.E4M3.F32.PACK_AB_MERGE_C R3, RZ, R3, RZ ;  /* 0x00000003ff03723e */ /* 0x000fca00048070ff */
[----:B------:R2:W-:Y:S01]  /*11250*/  @!P2 STG.E.U8 desc[UR14][R24.64], R3 ;  /* 0x000000031800a986 */ /* 0x0005e2000c10110e */
[----:B------:R-:W-:-:S13]  /*11260*/  ISETP.LT.OR P2, PT, R0, 0x2, !P1 ;  /* 0x000000020000780c */ /* 0x000fda0004f41670 */
[----:B--2---:R-:W-:Y:S05]  /*11270*/  @P2 BRA `(.L_x_42) ;  /* 0x0000000000042947 */ /* 0x004fea0003800000 */
[----:B------:R2:W5:Y:S02]  /*11280*/  LDG.E.U8 R2, desc[UR14][R32.64+0x1] ;  /* 0x0000010e20027981 */ /* 0x000564000c1e1100 */
.L_x_42:
[----:B------:R-:W-:Y:S05]  /*11290*/  BSYNC B1 ;  /* 0x0000000000017941 */ /* 0x000fea0003800000 */
.L_x_41:
[----:B-----5:R-:W-:Y:S01]  /*112a0*/  LOP3.LUT R2, R2, 0xff, RZ, 0xc0, !PT ;  /* 0x000000ff02027812 */ /* 0x020fe200078ec0ff */
[----:B------:R-:W-:Y:S03]  /*112b0*/  BSSY B1, `(.L_x_43) ;  /* 0x0000013000017945 */ /* 0x000fe60003800000 */
[----:B------:R-:W-:-:S05]  /*112c0*/  F2FP.F16.E4M3.UNPACK_B R2, R2 ;  /* 0x00000002ff02723e */ /* 0x000fca00020006ff */
[----:B------:R-:W-:-:S05]  /*112d0*/  HADD2.F32 R2, -RZ, R2.H0_H0 ;  /* 0x20000002ff027230 */ /* 0x000fca0000004100 */
[----:B------:R-:W-:-:S04]  /*112e0*/  FMUL R2, R2, UR21 ;  /* 0x0000001502027c20 */ /* 0x000fc80008400000 */
[----:B------:R-:W-:-:S05]  /*112f0*/  FFMA R4, R4, UR20, R2 ;  /* 0x0000001404047c23 */ /* 0x000fca0008000002 */
[----:B------:R-:W-:-:S05]  /*11300*/  F2FP.SATFINITE.E4M3.F32.PACK_AB_MERGE_C R4, RZ, R4, RZ ;  /* 0x00000004ff04723e */ /* 0x000fca00048070ff */
[----:B------:R3:W-:Y:S01]  /*11310*/  @!P2 STG.E.U8 desc[UR14][R24.64+0x1], R4 ;  /* 0x000001041800a986 */ /* 0x0007e2000c10110e */
[----:B------:R-:W-:-:S05]  /*11320*/  IADD3 R2, P2, R35, 0x8, RZ ;  /* 0x0000000823027810 */ /* 0x000fca0007f5e0ff */
[----:B------:R-:W-:-:S04]  /*11330*/  IMAD.X R3, RZ, RZ, R39, P2 ;  /* 0x000000ffff037224 */ /* 0x000fc800010e0627 */
[----:B------:R-:W-:-:S04]  /*11340*/  IMAD R3, R3, UR6, RZ ;  /* 0x0000000603037c24 */ /* 0x000fc8000f8e02ff */
[C---:B---3--:R-:W-:Y:S02]  /*11350*/  IMAD R4, R2.reuse, UR7, R3 ;  /* 0x0000000702047c24 */ /* 0x048fe4000f8e0203 */
[----:B------:R-:W-:-:S03]  /*11360*/  IMAD.WIDE.U32 R2, R2, UR6, R36 ;  /* 0x0000000602027c25 */ /* 0x000fc6000f8e0024 */
[----:B------:R-:W-:-:S04]  /*11370*/  IADD3 R2, P2, R2, UR10, RZ ;  /* 0x0000000a02027c10 */ /* 0x000fc8000ff5e0ff */
[--C-:B------:R-:W-:Y:S02]  /*11380*/  IADD3.X R3, R3, UR11, R4.reuse, P2, !PT ;  /* 0x0000000b03037c10 */ /* 0x100fe400097fe404 */
[----:B------:R-:W-:Y:S02]  /*11390*/  ISETP.GE.AND P2, PT, R34, 0x9, PT ;  /* 0x000000092200780c */ /* 0x000fe40003f46270 */
[----:B------:R-:W-:Y:S02]  /*113a0*/  PRMT R4, RZ, 0x7610, R4 ;  /* 0x00007610ff047816 */ /* 0x000fe40000000004 */
[----:B------:R-:W-:-:S13]  /*113b0*/  ISETP.LT.OR P3, PT, R0, 0x1, !P2 ;  /* 0x000000010000780c */ /* 0x000fda0005761670 */
[----:B------:R-:W-:Y:S05]  /*113c0*/  @P3 BRA `(.L_x_44) ;  /* 0x0000000000043947 */ /* 0x000fea0003800000 */
[----:B------:R3:W5:Y:S02]  /*113d0*/  LDG.E.U8 R4, desc[UR14][R2.64] ;  /* 0x0000000e02047981 */ /* 0x000764000c1e1100 */
.L_x_44:
[----:B------:R-:W-:Y:S05]  /*113e0*/  BSYNC B1 ;  /* 0x0000000000017941 */ /* 0x000fea0003800000 */
.L_x_43:
        /* <DEDUP_REMOVED lines=10> */
[----:B----4-:R-:W-:Y:S05]  /*11490*/  @P3 BRA `(.L_x_46) ;  /* 0x0000000000043947 */ /* 0x010fea0003800000 */
[----:B------:R4:W5:Y:S02]  /*114a0*/  LDG.E.U8 R4, desc[UR14][R2.64+0x1] ;  /* 0x0000010e02047981 */ /* 0x000964000c1e1100 */
.L_x_46:
[----:B------:R-:W-:Y:S05]  /*114b0*/  BSYNC B1 ;  /* 0x0000000000017941 */ /* 0x000fea0003800000 */
.L_x_45:
[----:B-----5:R-:W-:Y:S01]  /*114c0*/  LOP3.LUT R4, R4, 0xff, RZ, 0xc0, !PT ;  /* 0x000000ff04047812 */ /* 0x020fe200078ec0ff */
[----:B------:R-:W-:Y:S01]  /*114d0*/  BSSY B1, `(.L_x_47) ;  /* 0x000000b000017945 */ /* 0x000fe20003800000 */
[----:B------:R-:W-:Y:S02]  /*114e0*/  ISETP.LT.OR P5, PT, R0, 0x9, !P1 ;  /* 0x000000090000780c */ /* 0x000fe40004fa1670 */
[----:B------:R-:W-:-:S05]  /*114f0*/  F2FP.F16.E4M3.UNPACK_B R4, R4 ;  /* 0x00000004ff04723e */ /* 0x000fca00020006ff */
[----:B------:R-:W-:-:S05]  /*11500*/  HADD2.F32 R4, -RZ, R4.H0_H0 ;  /* 0x20000004ff047230 */ /* 0x000fca0000004100 */
[----:B------:R-:W-:-:S04]  /*11510*/  FMUL R4, R4, UR21 ;  /* 0x0000001504047c20 */ /* 0x000fc80008400000 */
[--C-:B------:R-:W-:Y:S01]  /*11520*/  FFMA R6, R6, UR20, R4.reuse ;  /* 0x0000001406067c23 */ /* 0x100fe20008000004 */
[----:B------:R-:W-:-:S04]  /*11530*/  PRMT R4, RZ, 0x7610, R4 ;  /* 0x00007610ff047816 */ /* 0x000fc80000000004 */
[----:B------:R-:W-:-:S05]  /*11540*/  F2FP.SATFINITE.E4M3.F32.PACK_AB_MERGE_C R6, RZ, R6, RZ ;  /* 0x00000006ff06723e */ /* 0x000fca00048070ff */
[----:B------:R0:W-:Y:S01]  /*11550*/  @!P3 STG.E.U8 desc[UR14][R26.64+0x1], R6 ;  /* 0x000001061a00b986 */ /* 0x0001e2000c10110e */
[----:B------:R-:W-:Y:S05]  /*11560*/  @P5 BRA `(.L_x_48) ;  /* 0x0000000000045947 */ /* 0x000fea0003800000 */
[----:B------:R0:W5:Y:S02]  /*11570*/  LDG.E.U8 R4, desc[UR14][R32.64+0x8] ;  /* 0x0000080e20047981 */ /* 0x000164000c1e1100 */
.L_x_48:
[----:B------:R-:W-:Y:S05]  /*11580*/  BSYNC B1 ;  /* 0x0000000000017941 */ /* 0x000fea0003800000 */
.L_x_47:
        /* <DEDUP_REMOVED lines=12> */
.L_x_50:
[----:B------:R-:W-:Y:S05]  /*11650*/  BSYNC B1 ;  /* 0x0000000000017941 */ /* 0x000fea0003800000 */
.L_x_49:
        /* <DEDUP_REMOVED lines=12> */
.L_x_52:
[----:B------:R-:W-:Y:S05]  /*11720*/  BSYNC B1 ;  /* 0x0000000000017941 */ /* 0x000fea0003800000 */
.L_x_51:
        /* <DEDUP_REMOVED lines=12> */
.L_x_54:
[----:B------:R-:W-:Y:S05]  /*117f0*/  BSYNC B1 ;  /* 0x0000000000017941 */ /* 0x000fea0003800000 */
.L_x_53:
        /* <DEDUP_REMOVED lines=12> */
.L_x_56:
[----:B------:R-:W-:Y:S05]  /*118c0*/  BSYNC B1 ;  /* 0x0000000000017941 */ /* 0x000fea0003800000 */
.L_x_55:
        /* <DEDUP_REMOVED lines=12> */
.L_x_58:
[----:B------:R-:W-:Y:S05]  /*11990*/  BSYNC B1 ;  /* 0x0000000000017941 */ /* 0x000fea0003800000 */
.L_x_57:
        /* <DEDUP_REMOVED lines=12> */
.L_x_60:
[----:B------:R-:W-:Y:S05]  /*11a60*/  BSYNC B1 ;  /* 0x0000000000017941 */ /* 0x000fea0003800000 */
.L_x_59:
        /* <DEDUP_REMOVED lines=12> */
.L_x_62:
[----:B------:R-:W-:Y:S05]  /*11b30*/  BSYNC B1 ;  /* 0x0000000000017941 */ /* 0x000fea0003800000 */
.L_x_61:
        /* <DEDUP_REMOVED lines=12> */
.L_x_64:
[----:B------:R-:W-:Y:S05]  /*11c00*/  BSYNC B1 ;  /* 0x0000000000017941 */ /* 0x000fea0003800000 */
.L_x_63:
        /* <DEDUP_REMOVED lines=12> */
.L_x_66:
[----:B------:R-:W-:Y:S05]  /*11cd0*/  BSYNC B1 ;  /* 0x0000000000017941 */ /* 0x000fea0003800000 */
.L_x_65:
        /* <DEDUP_REMOVED lines=12> */
.L_x_68:
[----:B------:R-:W-:Y:S05]  /*11da0*/  BSYNC B1 ;  /* 0x0000000000017941 */ /* 0x000fea0003800000 */
.L_x_67:
        /* <DEDUP_REMOVED lines=12> */
.L_x_70:
[----:B------:R-:W-:Y:S05]  /*11e70*/  BSYNC B1 ;  /* 0x0000000000017941 */ /* 0x000fea0003800000 */
.L_x_69:
        /* <DEDUP_REMOVED lines=12> */
.L_x_72:
[----:B------:R-:W-:Y:S05]  /*11f40*/  BSYNC B1 ;  /* 0x0000000000017941 */ /* 0x000fea0003800000 */
.L_x_71:
        /* <DEDUP_REMOVED lines=12> */
.L_x_74:
[----:B------:R-:W-:Y:S05]  /*12010*/  BSYNC B1 ;  /* 0x0000000000017941 */ /* 0x000fea0003800000 */
.L_x_73:
        /* <DEDUP_REMOVED lines=12> */
.L_x_76:
[----:B------:R-:W-:Y:S05]  /*120e0*/  BSYNC B1 ;  /* 0x0000000000017941 */ /* 0x000fea0003800000 */
.L_x_75:
        /* <DEDUP_REMOVED lines=12> */
.L_x_78:
[----:B------:R-:W-:Y:S05]  /*121b0*/  BSYNC B1 ;  /* 0x0000000000017941 */ /* 0x000fea0003800000 */
.L_x_77:
        /* <DEDUP_REMOVED lines=12> */
.L_x_80:
[----:B------:R-:W-:Y:S05]  /*12280*/  BSYNC B1 ;  /* 0x0000000000017941 */ /* 0x000fea0003800000 */
.L_x_79:
        /* <DEDUP_REMOVED lines=12> */
.L_x_82:
[----:B------:R-:W-:Y:S05]  /*12350*/  BSYNC B1 ;  /* 0x0000000000017941 */ /* 0x000fea0003800000 */
.L_x_81:
        /* <DEDUP_REMOVED lines=12> */
.L_x_84:
[----:B------:R-:W-:Y:S05]  /*12420*/  BSYNC B1 ;  /* 0x0000000000017941 */ /* 0x000fea0003800000 */
.L_x_83:
        /* <DEDUP_REMOVED lines=12> */
.L_x_86:
[----:B------:R-:W-:Y:S05]  /*124f0*/  BSYNC B1 ;  /* 0x0000000000017941 */ /* 0x000fea0003800000 */
.L_x_85:
        /* <DEDUP_REMOVED lines=12> */
.L_x_88:
[----:B------:R-:W-:Y:S05]  /*125c0*/  BSYNC B1 ;  /* 0x0000000000017941 */ /* 0x000fea0003800000 */
.L_x_87:
        /* <DEDUP_REMOVED lines=12> */
.L_x_90:
[----:B------:R-:W-:Y:S05]  /*12690*/  BSYNC B1 ;  /* 0x0000000000017941 */ /* 0x000fea0003800000 */
.L_x_89:
        /* <DEDUP_REMOVED lines=12> */
.L_x_92:
[----:B------:R-:W-:Y:S05]  /*12760*/  BSYNC B1 ;  /* 0x0000000000017941 */ /* 0x000fea0003800000 */
.L_x_91:
        /* <DEDUP_REMOVED lines=12> */
.L_x_94:
[----:B------:R-:W-:Y:S05]  /*12830*/  BSYNC B1 ;  /* 0x0000000000017941 */ /* 0x000fea0003800000 */
.L_x_93:
        /* <DEDUP_REMOVED lines=12> */
.L_x_96:
[----:B------:R-:W-:Y:S05]  /*12900*/  BSYNC B1 ;  /* 0x0000000000017941 */ /* 0x000fea0003800000 */
.L_x_95:
        /* <DEDUP_REMOVED lines=12> */
.L_x_98:
[----:B------:R-:W-:Y:S05]  /*129d0*/  BSYNC B1 ;  /* 0x0000000000017941 */ /* 0x000fea0003800000 */
.L_x_97:
        /* <DEDUP_REMOVED lines=12> */
.L_x_100:
[----:B------:R-:W-:Y:S05]  /*12aa0*/  BSYNC B1 ;  /* 0x0000000000017941 */ /* 0x000fea0003800000 */
.L_x_99:
        /* <DEDUP_REMOVED lines=12> */
.L_x_102:
[----:B------:R-:W-:Y:S05]  /*12b70*/  BSYNC B1 ;  /* 0x0000000000017941 */ /* 0x000fea0003800000 */
.L_x_101:
        /* <DEDUP_REMOVED lines=12> */
.L_x_104:
[----:B------:R-:W-:Y:S05]  /*12c40*/  BSYNC B1 ;  /* 0x0000000000017941 */ /* 0x000fea0003800000 */
.L_x_103:
        /* <DEDUP_REMOVED lines=12> */
.L_x_106:
[----:B------:R-:W-:Y:S05]  /*12d10*/  BSYNC B1 ;  /* 0x0000000000017941 */ /* 0x000fea0003800000 */
.L_x_105:
        /* <DEDUP_REMOVED lines=12> */
.L_x_108:
[----:B------:R-:W-:Y:S05]  /*12de0*/  BSYNC B1 ;  /* 0x0000000000017941 */ /* 0x000fea0003800000 */
.L_x_107:
        /* <DEDUP_REMOVED lines=12> */
.L_x_110:
[----:B------:R-:W-:Y:S05]  /*12eb0*/  BSYNC B1 ;  /* 0x0000000000017941 */ /* 0x000fea0003800000 */
.L_x_109:
        /* <DEDUP_REMOVED lines=12> */
.L_x_112:
[----:B------:R-:W-:Y:S05]  /*12f80*/  BSYNC B1 ;  /* 0x0000000000017941 */ /* 0x000fea0003800000 */
.L_x_111:
        /* <DEDUP_REMOVED lines=12> */
.L_x_114:
[----:B------:R-:W-:Y:S05]  /*13050*/  BSYNC B1 ;  /* 0x0000000000017941 */ /* 0x000fea0003800000 */
.L_x_113:
        /* <DEDUP_REMOVED lines=12> */
.L_x_116:
[----:B------:R-:W-:Y:S05]  /*13120*/  BSYNC B1 ;  /* 0x0000000000017941 */ /* 0x000fea0003800000 */
.L_x_115:
        /* <DEDUP_REMOVED lines=12> */
.L_x_118:
[----:B------:R-:W-:Y:S05]  /*131f0*/  BSYNC B1 ;  /* 0x0000000000017941 */ /* 0x000fea0003800000 */
.L_x_117:
        /* <DEDUP_REMOVED lines=12> */
.L_x_120:
[----:B------:R-:W-:Y:S05]  /*132c0*/  BSYNC B1 ;  /* 0x0000000000017941 */ /* 0x000fea0003800000 */
.L_x_119:
        /* <DEDUP_REMOVED lines=12> */
.L_x_122:
[----:B------:R-:W-:Y:S05]  /*13390*/  BSYNC B1 ;  /* 0x0000000000017941 */ /* 0x000fea0003800000 */
.L_x_121:
[----:B-----5:R-:W-:Y:S01]  /*133a0*/  LOP3.LUT R4, R4, 0xff, RZ, 0xc0, !PT ;  /* 0x000000ff04047812 */ /* 0x020fe200078ec0ff */
[----:B------:R-:W-:Y:S01]  /*133b0*/  BSSY B1, `(.L_x_123) ;  /* 0x000000b000017945 */ /* 0x000fe20003800000 */
[----:B------:R-:W-:Y:S02]  /*133c0*/  ISETP.LT.OR P5, PT, R0, 0x51, !P2 ;  /* 0x000000510000780c */ /* 0x000fe400057a1670 */
[----:B------:R-:W-:-:S05]  /*133d0*/  F2FP.F16.E4M3.UNPACK_B R4, R4 ;  /* 0x00000004ff04723e */ /* 0x000fca00020006ff */
[----:B------:R-:W-:-:S05]  /*133e0*/  HADD2.F32 R4, -RZ, R4.H0_H0 ;  /* 0x20000004ff047230 */ /* 0x000fca0000004100 */
[----:B------:R-:W-:-:S04]  /*133f0*/  FMUL R4, R4, UR21 ;  /* 0x0000001504047c20 */ /* 0x000fc80008400000 */
[----:B------:R-:W-:-:S05]  /*13400*/  FFMA R4, R172, UR20, R4 ;  /* 0x00000014ac047c23 */ /* 0x000fca0008000004 */
[----:B------:R-:W-:Y:S02]  /*13410*/  F2FP.SATFINITE.E4M3.F32.PACK_AB_MERGE_C R5, RZ, R4, RZ ;  /* 0x00000004ff05723e */ /* 0x000fe400048070ff */
[----:B------:R-:W-:-:S03]  /*13420*/  PRMT R4, RZ, 0x7610, R4 ;  /* 0x00007610ff047816 */ /* 0x000fc60000000004 */
[----:B------:R0:W-:Y:S01]  /*13430*/  @!P3 STG.E.U8 desc[UR14][R24.64+0x51], R5 ;  /* 0x000051051800b986 */ /* 0x0001e2000c10110e */
[----:B------:R-:W-:Y:S05]  /*13440*/  @P5 BRA `(.L_x_124) ;  /* 0x0000000000045947 */ /* 0x000fea0003800000 */
[----:B------:R0:W5:Y:S02]  /*13450*/  LDG.E.U8 R4, desc[UR14][R2.64+0x50] ;  /* 0x0000500e02047981 */ /* 0x000164000c1e1100 */
.L_x_124:
[----:B------:R-:W-:Y:S05]  /*13460*/  BSYNC B1 ;  /* 0x0000000000017941 */ /* 0x000fea0003800000 */
.L_x_123:
[----:B-----5:R-:W-:Y:S01]  /*13470*/  LOP3.LUT R4, R4, 0xff, RZ, 0xc0, !PT ;  /* 0x000000ff04047812 */ /* 0x020fe200078ec0ff */
[----:B------:R-:W-:Y:S01]  /*13480*/  BSSY B1, `(.L_x_125) ;  /* 0x000000b000017945 */ /* 0x000fe20003800000 */
[----:B------:R-:W-:Y:S02]  /*13490*/  ISETP.LT.OR P3, PT, R0, 0x52, !P2 ;  /* 0x000000520000780c */ /* 0x000fe40005761670 */
[----:B------:R-:W-:-:S05]  /*134a0*/  F2FP.F16.E4M3.UNPACK_B R4, R4 ;  /* 0x00000004ff04723e */ /* 0x000fca00020006ff */
[----:B------:R-:W-:-:S05]  /*134b0*/  HADD2.F32 R4, -RZ, R4.H0_H0 ;  /* 0x20000004ff047230 */ /* 0x000fca0000004100 */
[----:B------:R-:W-:-:S04]  /*134c0*/  FMUL R4, R4, UR21 ;  /* 0x0000001504047c20 */ /* 0x000fc80008400000 */
[----:B------:R-:W-:-:S05]  /*134d0*/  FFMA R4, R173, UR20, R4 ;  /* 0x00000014ad047c23 */ /* 0x000fca0008000004 */
[----:B0-----:R-:W-:Y:S02]  /*134e0*/  F2FP.SATFINITE.E4M3.F32.PACK_AB_MERGE_C R5, RZ, R4, RZ ;  /* 0x00000004ff05723e */ /* 0x001fe400048070ff */
[----:B------:R-:W-:-:S03]  /*134f0*/  PRMT R4, RZ, 0x7610, R4 ;  /* 0x00007610ff047816 */ /* 0x000fc60000000004 */
[----:B------:R0:W-:Y:S01]  /*13500*/  @!P5 STG.E.U8 desc[UR14][R26.64+0x50], R5 ;  /* 0x000050051a00d986 */ /* 0x0001e2000c10110e */
[----:B------:R-:W-:Y:S05]  /*13510*/  @P3 BRA `(.L_x_126) ;  /* 0x0000000000043947 */ /* 0x000fea0003800000 */
[----:B------:R0:W5:Y:S02]  /*13520*/  LDG.E.U8 R4, desc[UR14][R2.64+0x51] ;  /* 0x0000510e02047981 */ /* 0x000164000c1e1100 */
.L_x_126:
[----:B------:R-:W-:Y:S05]  /*13530*/  BSYNC B1 ;  /* 0x0000000000017941 */ /* 0x000fea0003800000 */
.L_x_125:
        /* <DEDUP_REMOVED lines=12> */
.L_x_128:
[----:B------:R-:W-:Y:S05]  /*13600*/  BSYNC B1 ;  /* 0x0000000000017941 */ /* 0x000fea0003800000 */
.L_x_127:
        /* <DEDUP_REMOVED lines=12> */
.L_x_130:
[----:B------:R-:W-:Y:S05]  /*136d0*/  BSYNC B1 ;  /* 0x0000000000017941 */ /* 0x000fea0003800000 */
.L_x_129:
[----:B-----5:R-:W-:Y:S01]  /*136e0*/  LOP3.LUT R4, R4, 0xff, RZ, 0xc0, !PT ;  /* 0x000000ff04047812 */ /* 0x020fe200078ec0ff */
[----:B------:R-:W-:Y:S01]  /*136f0*/  BSSY B1, `(.L_x_131) ;  /* 0x000000b000017945 */ /* 0x000fe20003800000 */
[----:B------:R-:W-:Y:S02]  /*13700*/  ISETP.LT.OR P5, PT, R0, 0x59, !P2 ;  /* 0x000000590000780c */ /* 0x000fe400057a1670 */
[----:B------:R-:W-:-:S05]  /*13710*/  F2FP.F16.E4M3.UNPACK_B R4, R4 ;  /* 0x00000004ff04723e */ /* 0x000fca00020006ff */
[----:B------:R-:W-:-:S05]  /*13720*/  HADD2.F32 R4, -RZ, R4.H0_H0 ;  /* 0x20000004ff047230 */ /* 0x000fca0000004100 */
[----:B0-----:R-:W-:Y:S01]  /*13730*/  FMUL R5, R4, UR21 ;  /* 0x0000001504057c20 */ /* 0x001fe20008400000 */
[----:B------:R-:W-:-:S03]  /*13740*/  PRMT R4, RZ, 0x7610, R4 ;  /* 0x00007610ff047816 */ /* 0x000fc60000000004 */
[----:B------:R-:W-:-:S05]  /*13750*/  FFMA R5, R176, UR20, R5 ;  /* 0x00000014b0057c23 */ /* 0x000fca0008000005 */
[----:B------:R-:W-:-:S05]  /*13760*/  F2FP.SATFINITE.E4M3.F32.PACK_AB_MERGE_C R5, RZ, R5, RZ ;  /* 0x00000005ff05723e */ /* 0x000fca00048070ff */
[----:B------:R0:W-:Y:S01]  /*13770*/  @!P3 STG.E.U8 desc[UR14][R24.64+0x59], R5 ;  /* 0x000059051800b986 */ /* 0x0001e2000c10110e */
[----:B------:R-:W-:Y:S05]  /*13780*/  @P5 BRA `(.L_x_132) ;  /* 0x0000000000045947 */ /* 0x000fea0003800000 */
[----:B------:R0:W5:Y:S02]  /*13790*/  LDG.E.U8 R4, desc[UR14][R2.64+0x58] ;  /* 0x0000580e02047981 */ /* 0x000164000c1e1100 */
.L_x_132:
[----:B------:R-:W-:Y:S05]  /*137a0*/  BSYNC B1 ;  /* 0x0000000000017941 */ /* 0x000fea0003800000 */
.L_x_131:
        /* <DEDUP_REMOVED lines=12> */
.L_x_134:
[----:B------:R-:W-:Y:S05]  /*13870*/  BSYNC B1 ;  /* 0x0000000000017941 */ /* 0x000fea0003800000 */
.L_x_133:
        /* <DEDUP_REMOVED lines=12> */
.L_x_136:
[----:B------:R-:W-:Y:S05]  /*13940*/  BSYNC B1 ;  /* 0x0000000000017941 */ /* 0x000fea0003800000 */
.L_x_135:
        /* <DEDUP_REMOVED lines=12> */
.L_x_138:
[----:B------:R-:W-:Y:S05]  /*13a10*/  BSYNC B1 ;  /* 0x0000000000017941 */ /* 0x000fea0003800000 */
.L_x_137:
        /* <DEDUP_REMOVED lines=12> */
.L_x_140:
[----:B------:R-:W-:Y:S05]  /*13ae0*/  BSYNC B1 ;  /* 0x0000000000017941 */ /* 0x000fea0003800000 */
.L_x_139:
        /* <DEDUP_REMOVED lines=12> */
.L_x_142:
[----:B------:R-:W-:Y:S05]  /*13bb0*/  BSYNC B1 ;  /* 0x0000000000017941 */ /* 0x000fea0003800000 */
.L_x_141:
        /* <DEDUP_REMOVED lines=12> */
.L_x_144:
[----:B------:R-:W-:Y:S05]  /*13c80*/  BSYNC B1 ;  /* 0x0000000000017941 */ /* 0x000fea0003800000 */
.L_x_143:
        /* <DEDUP_REMOVED lines=12> */
.L_x_146:
[----:B------:R-:W-:Y:S05]  /*13d50*/  BSYNC B1 ;  /* 0x0000000000017941 */ /* 0x000fea0003800000 */
.L_x_145:
        /* <DEDUP_REMOVED lines=12> */
.L_x_148:
[----:B------:R-:W-:Y:S05]  /*13e20*/  BSYNC B1 ;  /* 0x0000000000017941 */ /* 0x000fea0003800000 */
.L_x_147:
        /* <DEDUP_REMOVED lines=12> */
.L_x_150:
[----:B------:R-:W-:Y:S05]  /*13ef0*/  BSYNC B1 ;  /* 0x0000000000017941 */ /* 0x000fea0003800000 */
.L_x_149:
        /* <DEDUP_REMOVED lines=12> */
.L_x_152:
[----:B------:R-:W-:Y:S05]  /*13fc0*/  BSYNC B1 ;  /* 0x0000000000017941 */ /* 0x000fea0003800000 */
.L_x_151:
        /* <DEDUP_REMOVED lines=12> */
.L_x_154:
[----:B------:R-:W-:Y:S05]  /*14090*/  BSYNC B1 ;  /* 0x0000000000017941 */ /* 0x000fea0003800000 */
.L_x_153:
        /* <DEDUP_REMOVED lines=12> */
.L_x_156:
[----:B------:R-:W-:Y:S05]  /*14160*/  BSYNC B1 ;  /* 0x0000000000017941 */ /* 0x000fea0003800000 */
.L_x_155:
        /* <DEDUP_REMOVED lines=12> */
.L_x_158:
[----:B------:R-:W-:Y:S05]  /*14230*/  BSYNC B1 ;  /* 0x0000000000017941 */ /* 0x000fea0003800000 */
.L_x_157:
        /* <DEDUP_REMOVED lines=12> */
.L_x_160:
[----:B------:R-:W-:Y:S05]  /*14300*/  BSYNC B1 ;  /* 0x0000000000017941 */ /* 0x000fea0003800000 */
.L_x_159:
        /* <DEDUP_REMOVED lines=12> */
.L_x_162:
[----:B------:R-:W-:Y:S05]  /*143d0*/  BSYNC B1 ;  /* 0x0000000000017941 */ /* 0x000fea0003800000 */
.L_x_161:
        /* <DEDUP_REMOVED lines=12> */
.L_x_164:
[----:B------:R-:W-:Y:S05]  /*144a0*/  BSYNC B1 ;  /* 0x0000000000017941 */ /* 0x000fea0003800000 */
.L_x_163:
        /* <DEDUP_REMOVED lines=12> */
.L_x_166:
[----:B------:R-:W-:Y:S05]  /*14570*/  BSYNC B1 ;  /* 0x0000000000017941 */ /* 0x000fea0003800000 */
.L_x_165:
        /* <DEDUP_REMOVED lines=12> */
.L_x_168:
[----:B------:R-:W-:Y:S05]  /*14640*/  BSYNC B1 ;  /* 0x0000000000017941 */ /* 0x000fea0003800000 */
.L_x_167:
        /* <DEDUP_REMOVED lines=12> */
.L_x_170:
[----:B------:R-:W-:Y:S05]  /*14710*/  BSYNC B1 ;  /* 0x0000000000017941 */ /* 0x000fea0003800000 */
.L_x_169:
        /* <DEDUP_REMOVED lines=12> */
.L_x_172:
[----:B------:R-:W-:Y:S05]  /*147e0*/  BSYNC B1 ;  /* 0x0000000000017941 */ /* 0x000fea0003800000 */
.L_x_171:
        /* <DEDUP_REMOVED lines=12> */
.L_x_174:
[----:B------:R-:W-:Y:S05]  /*148b0*/  BSYNC B1 ;  /* 0x0000000000017941 */ /* 0x000fea0003800000 */
.L_x_173:
        /* <DEDUP_REMOVED lines=12> */
.L_x_176:
[----:B------:R-:W-:Y:S05]  /*14980*/  BSYNC B1 ;  /* 0x0000000000017941 */ /* 0x000fea0003800000 */
.L_x_175:
        /* <DEDUP_REMOVED lines=12> */
.L_x_178:
[----:B------:R-:W-:Y:S05]  /*14a50*/  BSYNC B1 ;  /* 0x0000000000017941 */ /* 0x000fea0003800000 */
.L_x_177:
        /* <DEDUP_REMOVED lines=12> */
.L_x_180:
[----:B------:R-:W-:Y:S05]  /*14b20*/  BSYNC B1 ;  /* 0x0000000000017941 */ /* 0x000fea0003800000 */
.L_x_179:
        /* <DEDUP_REMOVED lines=12> */
.L_x_182:
[----:B------:R-:W-:Y:S05]  /*14bf0*/  BSYNC B1 ;  /* 0x0000000000017941 */ /* 0x000fea0003800000 */
.L_x_181:
        /* <DEDUP_REMOVED lines=12> */
.L_x_184:
[----:B------:R-:W-:Y:S05]  /*14cc0*/  BSYNC B1 ;  /* 0x0000000000017941 */ /* 0x000fea0003800000 */
.L_x_183:
        /* <DEDUP_REMOVED lines=12> */
.L_x_186:
[----:B------:R-:W-:Y:S05]  /*14d90*/  BSYNC B1 ;  /* 0x0000000000017941 */ /* 0x000fea0003800000 */
.L_x_185:
        /* <DEDUP_REMOVED lines=12> */
.L_x_188:
[----:B------:R-:W-:Y:S05]  /*14e60*/  BSYNC B1 ;  /* 0x0000000000017941 */ /* 0x000fea0003800000 */
.L_x_187:
        /* <DEDUP_REMOVED lines=12> */
.L_x_190:
[----:B------:R-:W-:Y:S05]  /*14f30*/  BSYNC B1 ;  /* 0x0000000000017941 */ /* 0x000fea0003800000 */
.L_x_189:
        /* <DEDUP_REMOVED lines=12> */
.L_x_192:
[----:B------:R-:W-:Y:S05]  /*15000*/  BSYNC B1 ;  /* 0x0000000000017941 */ /* 0x000fea0003800000 */
.L_x_191:
        /* <DEDUP_REMOVED lines=12> */
.L_x_194:
[----:B------:R-:W-:Y:S05]  /*150d0*/  BSYNC B1 ;  /* 0x0000000000017941 */ /* 0x000fea0003800000 */
.L_x_193:
        /* <DEDUP_REMOVED lines=12> */
.L_x_196:
[----:B------:R-:W-:Y:S05]  /*151a0*/  BSYNC B1 ;  /* 0x0000000000017941 */ /* 0x000fea0003800000 */
.L_x_195:
        /* <DEDUP_REMOVED lines=12> */
.L_x_198:
[----:B------:R-:W-:Y:S05]  /*15270*/  BSYNC B1 ;  /* 0x0000000000017941 */ /* 0x000fea0003800000 */
.L_x_197:
        /* <DEDUP_REMOVED lines=12> */
.L_x_200:
[----:B------:R-:W-:Y:S05]  /*15340*/  BSYNC B1 ;  /* 0x0000000000017941 */ /* 0x000fea0003800000 */
.L_x_199:
        /* <DEDUP_REMOVED lines=12> */
.L_x_202:
[----:B------:R-:W-:Y:S05]  /*15410*/  BSYNC B1 ;  /* 0x0000000000017941 */ /* 0x000fea0003800000 */
.L_x_201:
        /* <DEDUP_REMOVED lines=12> */
.L_x_204:
[----:B------:R-:W-:Y:S05]  /*154e0*/  BSYNC B1 ;  /* 0x0000000000017941 */ /* 0x000fea0003800000 */
.L_x_203:
        /* <DEDUP_REMOVED lines=12> */
.L_x_206:
[----:B------:R-:W-:Y:S05]  /*155b0*/  BSYNC B1 ;  /* 0x0000000000017941 */ /* 0x000fea0003800000 */
.L_x_205:
        /* <DEDUP_REMOVED lines=12> */
.L_x_208:
[----:B------:R-:W-:Y:S05]  /*15680*/  BSYNC B1 ;  /* 0x0000000000017941 */ /* 0x000fea0003800000 */
.L_x_207:
        /* <DEDUP_REMOVED lines=12> */
.L_x_210:
[----:B------:R-:W-:Y:S05]  /*15750*/  BSYNC B1 ;  /* 0x0000000000017941 */ /* 0x000fea0003800000 */
.L_x_209:
        /* <DEDUP_REMOVED lines=12> */
.L_x_212:
[----:B------:R-:W-:Y:S05]  /*15820*/  BSYNC B1 ;  /* 0x0000000000017941 */ /* 0x000fea0003800000 */
.L_x_211:
        /* <DEDUP_REMOVED lines=12> */
.L_x_214:
[----:B------:R-:W-:Y:S05]  /*158f0*/  BSYNC B1 ;  /* 0x0000000000017941 */ /* 0x000fea0003800000 */
.L_x_213:
        /* <DEDUP_REMOVED lines=12> */
.L_x_216:
[----:B------:R-:W-:Y:S05]  /*159c0*/  BSYNC B1 ;  /* 0x0000000000017941 */ /* 0x000fea0003800000 */
.L_x_215:
        /* <DEDUP_REMOVED lines=12> */
.L_x_218:
[----:B------:R-:W-:Y:S05]  /*15a90*/  BSYNC B1 ;  /* 0x0000000000017941 */ /* 0x000fea0003800000 */
.L_x_217:
        /* <DEDUP_REMOVED lines=12> */
.L_x_220:
[----:B------:R-:W-:Y:S05]  /*15b60*/  BSYNC B1 ;  /* 0x0000000000017941 */ /* 0x000fea0003800000 */
.L_x_219:
        /* <DEDUP_REMOVED lines=12> */
.L_x_222:
[----:B------:R-:W-:Y:S05]  /*15c30*/  BSYNC B1 ;  /* 0x0000000000017941 */ /* 0x000fea0003800000 */
.L_x_221:
        /* <DEDUP_REMOVED lines=12> */
.L_x_224:
[----:B------:R-:W-:Y:S05]  /*15d00*/  BSYNC B1 ;  /* 0x0000000000017941 */ /* 0x000fea0003800000 */
.L_x_223:
        /* <DEDUP_REMOVED lines=12> */
.L_x_226:
[----:B------:R-:W-:Y:S05]  /*15dd0*/  BSYNC B1 ;  /* 0x0000000000017941 */ /* 0x000fea0003800000 */
.L_x_225:
        /* <DEDUP_REMOVED lines=12> */
.L_x_228:
[----:B------:R-:W-:Y:S05]  /*15ea0*/  BSYNC B1 ;  /* 0x0000000000017941 */ /* 0x000fea0003800000 */
.L_x_227:
        /* <DEDUP_REMOVED lines=12> */
.L_x_230:
[----:B------:R-:W-:Y:S05]  /*15f70*/  BSYNC B1 ;  /* 0x0000000000017941 */ /* 0x000fea0003800000 */
.L_x_229:
        /* <DEDUP_REMOVED lines=12> */
.L_x_232:
[----:B------:R-:W-:Y:S05]  /*16040*/  BSYNC B1 ;  /* 0x0000000000017941 */ /* 0x000fea0003800000 */
.L_x_231:
        /* <DEDUP_REMOVED lines=12> */
.L_x_234:
[----:B------:R-:W-:Y:S05]  /*16110*/  BSYNC B1 ;  /* 0x0000000000017941 */ /* 0x000fea0003800000 */
.L_x_233:
        /* <DEDUP_REMOVED lines=12> */
.L_x_236:
[----:B------:R-:W-:Y:S05]  /*161e0*/  BSYNC B1 ;  /* 0x0000000000017941 */ /* 0x000fea0003800000 */
.L_x_235:
        /* <DEDUP_REMOVED lines=12> */
.L_x_238:
[----:B------:R-:W-:Y:S05]  /*162b0*/  BSYNC B1 ;  /* 0x0000000000017941 */ /* 0x000fea0003800000 */
.L_x_237:
        /* <DEDUP_REMOVED lines=12> */
.L_x_240:
[----:B------:R-:W-:Y:S05]  /*16380*/  BSYNC B1 ;  /* 0x0000000000017941 */ /* 0x000fea0003800000 */
.L_x_239:
        /* <DEDUP_REMOVED lines=12> */
.L_x_242:
[----:B------:R-:W-:Y:S05]  /*16450*/  BSYNC B1 ;  /* 0x0000000000017941 */ /* 0x000fea0003800000 */
.L_x_241:
        /* <DEDUP_REMOVED lines=12> */
.L_x_244:
[----:B------:R-:W-:Y:S05]  /*16520*/  BSYNC B1 ;  /* 0x0000000000017941 */ /* 0x000fea0003800000 */
.L_x_243:
        /* <DEDUP_REMOVED lines=12> */
.L_x_246:
[----:B------:R-:W-:Y:S05]  /*165f0*/  BSYNC B1 ;  /* 0x0000000000017941 */ /* 0x000fea0003800000 */
.L_x_245:
        /* <DEDUP_REMOVED lines=12> */
.L_x_248:
[----:B------:R-:W-:Y:S05]  /*166c0*/  BSYNC B1 ;  /* 0x0000000000017941 */ /* 0x000fea0003800000 */
.L_x_247:
        /* <DEDUP_REMOVED lines=12> */
.L_x_250:
[----:B------:R-:W-:Y:S05]  /*16790*/  BSYNC B1 ;  /* 0x0000000000017941 */ /* 0x000fea0003800000 */
.L_x_249:
        /* <DEDUP_REMOVED lines=12> */
.L_x_252:
[----:B------:R-:W-:Y:S05]  /*16860*/  BSYNC B1 ;  /* 0x0000000000017941 */ /* 0x000fea0003800000 */
.L_x_251:
        /* <DEDUP_REMOVED lines=12> */
.L_x_254:
[----:B------:R-:W-:Y:S05]  /*16930*/  BSYNC B1 ;  /* 0x0000000000017941 */ /* 0x000fea0003800000 */
.L_x_253:
[----:B0-----:R-:W2:Y:S01]  /*16940*/  LDL.LU R5, [R1+0x200] ;  /* 0x0002000001057983 */ /* 0x001ea20000300800 */
[----:B-----5:R-:W-:Y:S01]  /*16950*/  LOP3.LUT R4, R4, 0xff, RZ, 0xc0, !PT ;  /* 0x000000ff04047812 */ /* 0x020fe200078ec0ff */
[----:B------:R-:W-:Y:S01]  /*16960*/  BSSY B1, `(.L_x_255) ;  /* 0x000000b000017945 */ /* 0x000fe20003800000 */
[----:B------:R-:W-:Y:S02]  /*16970*/  ISETP.LT.OR P5, PT, R0, 0xd9, !P1 ;  /* 0x000000d90000780c */ /* 0x000fe40004fa1670 */
[----:B------:R-:W-:-:S05]  /*16980*/  F2FP.F16.E4M3.UNPACK_B R4, R4 ;  /* 0x00000004ff04723e */ /* 0x000fca00020006ff */
[----:B------:R-:W-:-:S05]  /*16990*/  HADD2.F32 R4, -RZ, R4.H0_H0 ;  /* 0x20000004ff047230 */ /* 0x000fca0000004100 */
[----:B------:R-:W-:-:S04]  /*169a0*/  FMUL R4, R4, UR21 ;  /* 0x0000001504047c20 */ /* 0x000fc80008400000 */
[----:B--2---:R-:W-:-:S05]  /*169b0*/  FFMA R4, R5, UR20, R4 ;  /* 0x0000001405047c23 */ /* 0x004fca0008000004 */
[----:B------:R-:W-:Y:S02]  /*169c0*/  F2FP.SATFINITE.E4M3.F32.PACK_AB_MERGE_C R5, RZ, R4, RZ ;  /* 0x00000004ff05723e */ /* 0x000fe400048070ff */
[----:B------:R-:W-:-:S03]  /*169d0*/  PRMT R4, RZ, 0x7610, R4 ;  /* 0x00007610ff047816 */ /* 0x000fc60000000004 */
[----:B------:R0:W-:Y:S01]  /*169e0*/  @!P3 STG.E.U8 desc[UR14][R26.64+0xd1], R5 ;  /* 0x0000d1051a00b986 */ /* 0x0001e2000c10110e */
[----:B------:R-:W-:Y:S05]  /*169f0*/  @P5 BRA `(.L_x_256) ;  /* 0x0000000000045947 */ /* 0x000fea0003800000 */
[----:B------:R2:W5:Y:S02]  /*16a00*/  LDG.E.U8 R4, desc[UR14][R32.64+0xd8] ;  /* 0x0000d80e20047981 */ /* 0x000564000c1e1100 */
.L_x_256:
[----:B------:R-:W-:Y:S05]  /*16a10*/  BSYNC B1 ;  /* 0x0000000000017941 */ /* 0x000fea0003800000 */
.L_x_255:
[----:B0-----:R-:W3:Y:S01]  /*16a20*/  LDL.LU R5, [R1+0x204] ;  /* 0x0002040001057983 */ /* 0x001ee20000300800 */
[----:B-----5:R-:W-:Y:S01]  /*16a30*/  LOP3.LUT R4, R4, 0xff, RZ, 0xc0, !PT ;  /* 0x000000ff04047812 */ /* 0x020fe200078ec0ff */
[----:B------:R-:W-:Y:S01]  /*16a40*/  BSSY B1, `(.L_x_257) ;  /* 0x000000b000017945 */ /* 0x000fe20003800000 */
[----:B------:R-:W-:Y:S02]  /*16a50*/  ISETP.LT.OR P3, PT, R0, 0xda, !P1 ;  /* 0x000000da0000780c */ /* 0x000fe40004f61670 */
[----:B------:R-:W-:-:S05]  /*16a60*/  F2FP.F16.E4M3.UNPACK_B R4, R4 ;  /* 0x00000004ff04723e */ /* 0x000fca00020006ff */
[----:B------:R-:W-:-:S05]  /*16a70*/  HADD2.F32 R4, -RZ, R4.H0_H0 ;  /* 0x20000004ff047230 */ /* 0x000fca0000004100 */
[----:B------:R-:W-:-:S04]  /*16a80*/  FMUL R4, R4, UR21 ;  /* 0x0000001504047c20 */ /* 0x000fc80008400000 */
[----:B---3--:R-:W-:-:S05]  /*16a90*/  FFMA R4, R5, UR20, R4 ;  /* 0x0000001405047c23 */ /* 0x008fca0008000004 */
[----:B------:R-:W-:Y:S02]  /*16aa0*/  F2FP.SATFINITE.E4M3.F32.PACK_AB_MERGE_C R5, RZ, R4, RZ ;  /* 0x00000004ff05723e */ /* 0x000fe400048070ff */
[----:B------:R-:W-:-:S03]  /*16ab0*/  PRMT R4, RZ, 0x7610, R4 ;  /* 0x00007610ff047816 */ /* 0x000fc60000000004 */
[----:B------:R0:W-:Y:S01]  /*16ac0*/  @!P5 STG.E.U8 desc[UR14][R24.64+0xd8], R5 ;  /* 0x0000d8051800d986 */ /* 0x0001e2000c10110e */
[----:B------:R-:W-:Y:S05]  /*16ad0*/  @P3 BRA `(.L_x_258) ;  /* 0x0000000000043947 */ /* 0x000fea0003800000 */
[----:B------:R3:W5:Y:S02]  /*16ae0*/  LDG.E.U8 R4, desc[UR14][R32.64+0xd9] ;  /* 0x0000d90e20047981 */ /* 0x000764000c1e1100 */
.L_x_258:
[----:B------:R-:W-:Y:S05]  /*16af0*/  BSYNC B1 ;  /* 0x0000000000017941 */ /* 0x000fea0003800000 */
.L_x_257:
        /* <DEDUP_REMOVED lines=13> */
.L_x_260:
[----:B------:R-:W-:Y:S05]  /*16bd0*/  BSYNC B1 ;  /* 0x0000000000017941 */ /* 0x000fea0003800000 */
.L_x_259:
        /* <DEDUP_REMOVED lines=13> */
.L_x_262:
[----:B------:R-:W-:Y:S05]  /*16cb0*/  BSYNC B1 ;  /* 0x0000000000017941 */ /* 0x000fea0003800000 */
.L_x_261:
        /* <DEDUP_REMOVED lines=13> */
.L_x_264:
[----:B------:R-:W-:Y:S05]  /*16d90*/  BSYNC B1 ;  /* 0x0000000000017941 */ /* 0x000fea0003800000 */
.L_x_263:
        /* <DEDUP_REMOVED lines=13> */
.L_x_266:
[----:B------:R-:W-:Y:S05]  /*16e70*/  BSYNC B1 ;  /* 0x0000000000017941 */ /* 0x000fea0003800000 */
.L_x_265:
        /* <DEDUP_REMOVED lines=13> */
.L_x_268:
[----:B------:R-:W-:Y:S05]  /*16f50*/  BSYNC B1 ;  /* 0x0000000000017941 */ /* 0x000fea0003800000 */
.L_x_267:
        /* <DEDUP_REMOVED lines=13> */
.L_x_270:
[----:B------:R-:W-:Y:S05]  /*17030*/  BSYNC B1 ;  /* 0x0000000000017941 */ /* 0x000fea0003800000 */
.L_x_269:
        /* <DEDUP_REMOVED lines=13> */
.L_x_272:
[----:B------:R-:W-:Y:S05]  /*17110*/  BSYNC B1 ;  /* 0x0000000000017941 */ /* 0x000fea0003800000 */
.L_x_271:
        /* <DEDUP_REMOVED lines=13> */
.L_x_274:
[----:B------:R-:W-:Y:S05]  /*171f0*/  BSYNC B1 ;  /* 0x0000000000017941 */ /* 0x000fea0003800000 */
.L_x_273:
        /* <DEDUP_REMOVED lines=13> */
.L_x_276:
[----:B------:R-:W-:Y:S05]  /*172d0*/  BSYNC B1 ;  /* 0x0000000000017941 */ /* 0x000fea0003800000 */
.L_x_275:
        /* <DEDUP_REMOVED lines=13> */
.L_x_278:
[----:B------:R-:W-:Y:S05]  /*173b0*/  BSYNC B1 ;  /* 0x0000000000017941 */ /* 0x000fea0003800000 */
.L_x_277:
        /* <DEDUP_REMOVED lines=13> */
.L_x_280:
[----:B------:R-:W-:Y:S05]  /*17490*/  BSYNC B1 ;  /* 0x0000000000017941 */ /* 0x000fea0003800000 */
.L_x_279:
        /* <DEDUP_REMOVED lines=13> */
.L_x_282:
[----:B------:R-:W-:Y:S05]  /*17570*/  BSYNC B1 ;  /* 0x0000000000017941 */ /* 0x000fea0003800000 */
.L_x_281:
        /* <DEDUP_REMOVED lines=13> */
.L_x_284:
[----:B------:R-:W-:Y:S05]  /*17650*/  BSYNC B1 ;  /* 0x0000000000017941 */ /* 0x000fea0003800000 */
.L_x_283:
        /* <DEDUP_REMOVED lines=13> */
.L_x_286:
[----:B------:R-:W-:Y:S05]  /*17730*/  BSYNC B1 ;  /* 0x0000000000017941 */ /* 0x000fea0003800000 */
.L_x_285:
        /* <DEDUP_REMOVED lines=13> */
.L_x_288:
[----:B------:R-:W-:Y:S05]  /*17810*/  BSYNC B1 ;  /* 0x0000000000017941 */ /* 0x000fea0003800000 */
.L_x_287:
        /* <DEDUP_REMOVED lines=13> */
.L_x_290:
[----:B------:R-:W-:Y:S05]  /*178f0*/  BSYNC B1 ;  /* 0x0000000000017941 */ /* 0x000fea0003800000 */
.L_x_289:
        /* <DEDUP_REMOVED lines=13> */
.L_x_292:
[----:B------:R-:W-:Y:S05]  /*179d0*/  BSYNC B1 ;  /* 0x0000000000017941 */ /* 0x000fea0003800000 */
.L_x_291:
        /* <DEDUP_REMOVED lines=13> */
.L_x_294:
[----:B------:R-:W-:Y:S05]  /*17ab0*/  BSYNC B1 ;  /* 0x0000000000017941 */ /* 0x000fea0003800000 */
.L_x_293:
[----:B------:R-:W2:Y:S01]  /*17ac0*/  LDL.LU R7, [R1+0x250] ;  /* 0x0002500001077983 */ /* 0x000ea20000300800 */
[----:B-----5:R-:W-:Y:S01]  /*17ad0*/  LOP3.LUT R4, R4, 0xff, RZ, 0xc0, !PT ;  /* 0x000000ff04047812 */ /* 0x020fe200078ec0ff */
[----:B------:R-:W-:Y:S01]  /*17ae0*/  BSSY B1, `(.L_x_295) ;  /* 0x0000013000017945 */ /* 0x000fe20003800000 */
[----:B0-----:R-:W-:Y:S02]  /*17af0*/  IADD3 R5, P1, R35, 0x80, RZ ;  /* 0x0000008023057810 */ /* 0x001fe40007f3e0ff */
[----:B------:R-:W-:-:S03]  /*17b00*/  F2FP.F16.E4M3.UNPACK_B R4, R4 ;  /* 0x00000004ff04723e */ /* 0x000fc600020006ff */
[----:B--234-:R-:W-:Y:S01]  /*17b10*/  IMAD.X R2, RZ, RZ, R39, P1 ;  /* 0x000000ffff027224 */ /* 0x01cfe200008e0627 */
[----:B------:R-:W-:Y:S01]  /*17b20*/  ISETP.GE.AND P1, PT, R34, 0x81, PT ;  /* 0x000000812200780c */ /* 0x000fe20003f26270 */
[----:B------:R-:W-:Y:S02]  /*17b30*/  HADD2.F32 R4, -RZ, R4.H0_H0 ;  /* 0x20000004ff047230 */ /* 0x000fe40000004100 */
[----:B------:R-:W-:Y:S01]  /*17b40*/  IMAD R6, R2, UR6, RZ ;  /* 0x0000000602067c24 */ /* 0x000fe2000f8e02ff */
[----:B------:R-:W-:Y:S01]  /*17b50*/  ISETP.LT.OR P5, PT, R0, 0x1, !P1 ;  /* 0x000000010000780c */ /* 0x000fe20004fa1670 */
[----:B------:R-:W-:-:S04]  /*17b60*/  IMAD.WIDE.U32 R2, R5, UR6, R36 ;  /* 0x0000000605027c25 */ /* 0x000fc8000f8e0024 */
[----:B------:R-:W-:Y:S01]  /*17b70*/  FMUL R4, R4, UR21 ;  /* 0x0000001504047c20 */ /* 0x000fe20008400000 */
[----:B------:R-:W-:Y:S01]  /*17b80*/  IMAD R5, R5, UR7, R6 ;  /* 0x0000000705057c24 */ /* 0x000fe2000f8e0206 */
[----:B------:R-:W-:-:S04]  /*17b90*/  IADD3 R2, P3, R2, UR10, RZ ;  /* 0x0000000a02027c10 */ /* 0x000fc8000ff7e0ff */
[----:B------:R-:W-:Y:S01]  /*17ba0*/  IADD3.X R3, R3, UR11, R5, P3, !PT ;  /* 0x0000000b03037c10 */ /* 0x000fe20009ffe405 */
[----:B------:R-:W-:-:S05]  /*17bb0*/  FFMA R4, R7, UR20, R4 ;  /* 0x0000001407047c23 */ /* 0x000fca0008000004 */
[----:B------:R-:W-:Y:S02]  /*17bc0*/  F2FP.SATFINITE.E4M3.F32.PACK_AB_MERGE_C R7, RZ, R4, RZ ;  /* 0x00000004ff07723e */ /* 0x000fe400048070ff */
[----:B------:R-:W-:-:S03]  /*17bd0*/  PRMT R4, RZ, 0x7610, R4 ;  /* 0x00007610ff047816 */ /* 0x000fc60000000004 */
[----:B------:R0:W-:Y:S01]  /*17be0*/  @!P2 STG.E.U8 desc[UR14][R26.64+0xf9], R7 ;  /* 0x0000f9071a00a986 */ /* 0x0001e2000c10110e */
[----:B------:R-:W-:Y:S05]  /*17bf0*/  @P5 BRA `(.L_x_296) ;  /* 0x0000000000045947 */ /* 0x000fea0003800000 */
[----:B------:R2:W5:Y:S02]  /*17c00*/  LDG.E.U8 R4, desc[UR14][R2.64] ;  /* 0x0000000e02047981 */ /* 0x000564000c1e1100 */
.L_x_296:
[----:B------:R-:W-:Y:S05]  /*17c10*/  BSYNC B1 ;  /* 0x0000000000017941 */ /* 0x000fea0003800000 */
.L_x_295:
[----:B------:R-:W3:Y:S01]  /*17c20*/  LDL.LU R5, [R1+0x254] ;  /* 0x0002540001057983 */ /* 0x000ee20000300800 */
        /* <DEDUP_REMOVED lines=12> */
.L_x_298:
[----:B------:R-:W-:Y:S05]  /*17cf0*/  BSYNC B1 ;  /* 0x0000000000017941 */ /* 0x000fea0003800000 */
.L_x_297:
[----:B---3--:R-:W3:Y:S01]  /*17d00*/  LDL.LU R5, [R1+0x258] ;  /* 0x0002580001057983 */ /* 0x008ee20000300800 */
[----:B-----5:R-:W-:Y:S01]  /*17d10*/  LOP3.LUT R4, R4, 0xff, RZ, 0xc0, !PT ;  /* 0x000000ff04047812 */ /* 0x020fe200078ec0ff */
[----:B------:R-:W-:Y:S01]  /*17d20*/  BSSY B1, `(.L_x_299) ;  /* 0x0000013000017945 */ /* 0x000fe20003800000 */
[----:B------:R-:W-:Y:S02]  /*17d30*/  IADD3 R35, P2, R35, 0x88, RZ ;  /* 0x0000008823237810 */ /* 0x000fe40007f5e0ff */
[----:B------:R-:W-:Y:S02]  /*17d40*/  F2FP.F16.E4M3.UNPACK_B R4, R4 ;  /* 0x00000004ff04723e */ /* 0x000fe400020006ff */
[----:B------:R-:W-:Y:S01]  /*17d50*/  PRMT R6, RZ, 0x7610, R6 ;  /* 0x00007610ff067816 */ /* 0x000fe20000000006 */
[----:B------:R-:W-:Y:S01]  /*17d60*/  IMAD.X R38, RZ, RZ, R39, P2 ;  /* 0x000000ffff267224 */ /* 0x000fe200010e0627 */
[----:B------:R-:W-:Y:S01]  /*17d70*/  ISETP.GE.AND P2, PT, R34, 0x89, PT ;  /* 0x000000892200780c */ /* 0x000fe20003f46270 */
[----:B------:R-:W-:-:S02]  /*17d80*/  HADD2.F32 R4, -RZ, R4.H0_H0 ;  /* 0x20000004ff047230 */ /* 0x000fc40000004100 */
[----:B------:R-:W-:Y:S01]  /*17d90*/  IMAD R38, R38, UR6, RZ ;  /* 0x0000000626267c24 */ /* 0x000fe2000f8e02ff */
[----:B------:R-:W-:Y:S01]  /*17da0*/  ISETP.LT.OR P5, PT, R0, 0x1, !P2 ;  /* 0x000000010000780c */ /* 0x000fe200057a1670 */
[----:B------:R-:W-:-:S04]  /*17db0*/  IMAD.WIDE.U32 R36, R35, UR6, R36 ;  /* 0x0000000623247c25 */ /* 0x000fc8000f8e0024 */
[----:B------:R-:W-:Y:S01]  /*17dc0*/  FMUL R4, R4, UR21 ;  /* 0x0000001504047c20 */ /* 0x000fe20008400000 */
[----:B------:R-:W-:-:S03]  /*17dd0*/  IMAD R35, R35, UR7, R38 ;  /* 0x0000000723237c24 */ /* 0x000fc6000f8e0226 */
[----:B---3--:R-:W-:Y:S01]  /*17de0*/  FFMA R5, R5, UR20, R4 ;  /* 0x0000001405057c23 */ /* 0x008fe20008000004 */
[----:B------:R-:W-:-:S04]  /*17df0*/  IADD3 R4, P6, R36, UR10, RZ ;  /* 0x0000000a24047c10 */ /* 0x000fc8000ffde0ff */
[----:B0-----:R-:W-:Y:S02]  /*17e00*/  F2FP.SATFINITE.E4M3.F32.PACK_AB_MERGE_C R7, RZ, R5, RZ ;  /* 0x00000005ff07723e */ /* 0x001fe400048070ff */
[----:B------:R-:W-:-:S03]  /*17e10*/  IADD3.X R5, R37, UR11, R35, P6, !PT ;  /* 0x0000000b25057c10 */ /* 0x000fc6000b7fe423 */
[----:B------:R0:W-:Y:S01]  /*17e20*/  @!P3 STG.E.U8 desc[UR14][R30.64+0x1], R7 ;  /* 0x000001071e00b986 */ /* 0x0001e2000c10110e */
[----:B------:R-:W-:Y:S05]  /*17e30*/  @P5 BRA `(.L_x_300) ;  /* 0x0000000000045947 */ /* 0x000fea0003800000 */
[----:B------:R3:W5:Y:S02]  /*17e40*/  LDG.E.U8 R6, desc[UR14][R4.64] ;  /* 0x0000000e04067981 */ /* 0x000764000c1e1100 */
.L_x_300:
[----:B------:R-:W-:Y:S05]  /*17e50*/  BSYNC B1 ;  /* 0x0000000000017941 */ /* 0x000fea0003800000 */
.L_x_299:
        /* <DEDUP_REMOVED lines=13> */
.L_x_302:
[----:B------:R-:W-:Y:S05]  /*17f30*/  BSYNC B1 ;  /* 0x0000000000017941 */ /* 0x000fea0003800000 */
.L_x_301:
        /* <DEDUP_REMOVED lines=13> */
.L_x_304:
[----:B------:R-:W-:Y:S05]  /*18010*/  BSYNC B1 ;  /* 0x0000000000017941 */ /* 0x000fea0003800000 */
.L_x_303:
        /* <DEDUP_REMOVED lines=13> */
.L_x_306:
[----:B------:R-:W-:Y:S05]  /*180f0*/  BSYNC B1 ;  /* 0x0000000000017941 */ /* 0x000fea0003800000 */
.L_x_305:
        /* <DEDUP_REMOVED lines=13> */
.L_x_308:
[----:B------:R-:W-:Y:S05]  /*181d0*/  BSYNC B1 ;  /* 0x0000000000017941 */ /* 0x000fea0003800000 */
.L_x_307:
        /* <DEDUP_REMOVED lines=13> */
.L_x_310:
[----:B------:R-:W-:Y:S05]  /*182b0*/  BSYNC B1 ;  /* 0x0000000000017941 */ /* 0x000fea0003800000 */
.L_x_309:
        /* <DEDUP_REMOVED lines=13> */
.L_x_312:
[----:B------:R-:W-:Y:S05]  /*18390*/  BSYNC B1 ;  /* 0x0000000000017941 */ /* 0x000fea0003800000 */
.L_x_311:
        /* <DEDUP_REMOVED lines=13> */
.L_x_314:
[----:B------:R-:W-:Y:S05]  /*18470*/  BSYNC B1 ;  /* 0x0000000000017941 */ /* 0x000fea0003800000 */
.L_x_313:
        /* <DEDUP_REMOVED lines=13> */
.L_x_316:
[----:B------:R-:W-:Y:S05]  /*18550*/  BSYNC B1 ;  /* 0x0000000000017941 */ /* 0x000fea0003800000 */
.L_x_315:
        /* <DEDUP_REMOVED lines=13> */
.L_x_318:
[----:B------:R-:W-:Y:S05]  /*18630*/  BSYNC B1 ;  /* 0x0000000000017941 */ /* 0x000fea0003800000 */
.L_x_317:
        /* <DEDUP_REMOVED lines=13> */
.L_x_320:
[----:B------:R-:W-:Y:S05]  /*18710*/  BSYNC B1 ;  /* 0x0000000000017941 */ /* 0x000fea0003800000 */
.L_x_319:
        /* <DEDUP_REMOVED lines=13> */
.L_x_322:
[----:B------:R-:W-:Y:S05]  /*187f0*/  BSYNC B1 ;  /* 0x0000000000017941 */ /* 0x000fea0003800000 */
.L_x_321:
        /* <DEDUP_REMOVED lines=13> */
.L_x_324:
[----:B------:R-:W-:Y:S05]  /*188d0*/  BSYNC B1 ;  /* 0x0000000000017941 */ /* 0x000fea0003800000 */
.L_x_323:
        /* <DEDUP_REMOVED lines=13> */
.L_x_326:
[----:B------:R-:W-:Y:S05]  /*189b0*/  BSYNC B1 ;  /* 0x0000000000017941 */ /* 0x000fea0003800000 */
.L_x_325:
        /* <DEDUP_REMOVED lines=13> */
.L_x_328:
[----:B------:R-:W-:Y:S05]  /*18a90*/  BSYNC B1 ;  /* 0x0000000000017941 */ /* 0x000fea0003800000 */
.L_x_327:
        /* <DEDUP_REMOVED lines=13> */
.L_x_330:
[----:B------:R-:W-:Y:S05]  /*18b70*/  BSYNC B1 ;  /* 0x0000000000017941 */ /* 0x000fea0003800000 */
.L_x_329:
        /* <DEDUP_REMOVED lines=13> */
.L_x_332:
[----:B------:R-:W-:Y:S05]  /*18c50*/  BSYNC B1 ;  /* 0x0000000000017941 */ /* 0x000fea0003800000 */
.L_x_331:
        /* <DEDUP_REMOVED lines=13> */
.L_x_334:
[----:B------:R-:W-:Y:S05]  /*18d30*/  BSYNC B1 ;  /* 0x0000000000017941 */ /* 0x000fea0003800000 */
.L_x_333:
        /* <DEDUP_REMOVED lines=13> */
.L_x_336:
[----:B------:R-:W-:Y:S05]  /*18e10*/  BSYNC B1 ;  /* 0x0000000000017941 */ /* 0x000fea0003800000 */
.L_x_335:
        /* <DEDUP_REMOVED lines=13> */
.L_x_338:
[----:B------:R-:W-:Y:S05]  /*18ef0*/  BSYNC B1 ;  /* 0x0000000000017941 */ /* 0x000fea0003800000 */
.L_x_337:
        /* <DEDUP_REMOVED lines=13> */
.L_x_340:
[----:B------:R-:W-:Y:S05]  /*18fd0*/  BSYNC B1 ;  /* 0x0000000000017941 */ /* 0x000fea0003800000 */
.L_x_339:
        /* <DEDUP_REMOVED lines=13> */
.L_x_342:
[----:B------:R-:W-:Y:S05]  /*190b0*/  BSYNC B1 ;  /* 0x0000000000017941 */ /* 0x000fea0003800000 */
.L_x_341:
        /* <DEDUP_REMOVED lines=13> */
.L_x_344:
[----:B------:R-:W-:Y:S05]  /*19190*/  BSYNC B1 ;  /* 0x0000000000017941 */ /* 0x000fea0003800000 */
.L_x_343:
        /* <DEDUP_REMOVED lines=13> */
.L_x_346:
[----:B------:R-:W-:Y:S05]  /*19270*/  BSYNC B1 ;  /* 0x0000000000017941 */ /* 0x000fea0003800000 */
.L_x_345:
        /* <DEDUP_REMOVED lines=13> */
.L_x_348:
[----:B------:R-:W-:Y:S05]  /*19350*/  BSYNC B1 ;  /* 0x0000000000017941 */ /* 0x000fea0003800000 */
.L_x_347:
        /* <DEDUP_REMOVED lines=13> */
.L_x_350:
[----:B------:R-:W-:Y:S05]  /*19430*/  BSYNC B1 ;  /* 0x0000000000017941 */ /* 0x000fea0003800000 */
.L_x_349:
        /* <DEDUP_REMOVED lines=13> */
.L_x_352:
[----:B------:R-:W-:Y:S05]  /*19510*/  BSYNC B1 ;  /* 0x0000000000017941 */ /* 0x000fea0003800000 */
.L_x_351:
        /* <DEDUP_REMOVED lines=13> */
.L_x_354:
[----:B------:R-:W-:Y:S05]  /*195f0*/  BSYNC B1 ;  /* 0x0000000000017941 */ /* 0x000fea0003800000 */
.L_x_353:
        /* <DEDUP_REMOVED lines=13> */
.L_x_356:
[----:B------:R-:W-:Y:S05]  /*196d0*/  BSYNC B1 ;  /* 0x0000000000017941 */ /* 0x000fea0003800000 */
.L_x_355:
        /* <DEDUP_REMOVED lines=13> */
.L_x_358:
[----:B------:R-:W-:Y:S05]  /*197b0*/  BSYNC B1 ;  /* 0x0000000000017941 */ /* 0x000fea0003800000 */
.L_x_357:
        /* <DEDUP_REMOVED lines=13> */
.L_x_360:
[----:B------:R-:W-:Y:S05]  /*19890*/  BSYNC B1 ;  /* 0x0000000000017941 */ /* 0x000fea0003800000 */
.L_x_359:
        /* <DEDUP_REMOVED lines=13> */
.L_x_362:
[----:B------:R-:W-:Y:S05]  /*19970*/  BSYNC B1 ;  /* 0x0000000000017941 */ /* 0x000fea0003800000 */
.L_x_361:
        /* <DEDUP_REMOVED lines=13> */
.L_x_364:
[----:B------:R-:W-:Y:S05]  /*19a50*/  BSYNC B1 ;  /* 0x0000000000017941 */ /* 0x000fea0003800000 */
.L_x_363:
        /* <DEDUP_REMOVED lines=13> */
.L_x_366:
[----:B------:R-:W-:Y:S05]  /*19b30*/  BSYNC B1 ;  /* 0x0000000000017941 */ /* 0x000fea0003800000 */
.L_x_365:
        /* <DEDUP_REMOVED lines=13> */
.L_x_368:
[----:B------:R-:W-:Y:S05]  /*19c10*/  BSYNC B1 ;  /* 0x0000000000017941 */ /* 0x000fea0003800000 */
.L_x_367:
        /* <DEDUP_REMOVED lines=13> */
.L_x_370:
[----:B------:R-:W-:Y:S05]  /*19cf0*/  BSYNC B1 ;  /* 0x0000000000017941 */ /* 0x000fea0003800000 */
.L_x_369:
        /* <DEDUP_REMOVED lines=13> */
.L_x_372:
[----:B------:R-:W-:Y:S05]  /*19dd0*/  BSYNC B1 ;  /* 0x0000000000017941 */ /* 0x000fea0003800000 */
.L_x_371:
        /* <DEDUP_REMOVED lines=13> */
.L_x_374:
[----:B------:R-:W-:Y:S05]  /*19eb0*/  BSYNC B1 ;  /* 0x0000000000017941 */ /* 0x000fea0003800000 */
.L_x_373:
        /* <DEDUP_REMOVED lines=13> */
.L_x_376:
[----:B------:R-:W-:Y:S05]  /*19f90*/  BSYNC B1 ;  /* 0x0000000000017941 */ /* 0x000fea0003800000 */
.L_x_375:
        /* <DEDUP_REMOVED lines=13> */
.L_x_378:
[----:B------:R-:W-:Y:S05]  /*1a070*/  BSYNC B1 ;  /* 0x0000000000017941 */ /* 0x000fea0003800000 */
.L_x_377:
        /* <DEDUP_REMOVED lines=13> */
.L_x_380:
[----:B------:R-:W-:Y:S05]  /*1a150*/  BSYNC B1 ;  /* 0x0000000000017941 */ /* 0x000fea0003800000 */
.L_x_379:
        /* <DEDUP_REMOVED lines=13> */
.L_x_382:
[----:B------:R-:W-:Y:S05]  /*1a230*/  BSYNC B1 ;  /* 0x0000000000017941 */ /* 0x000fea0003800000 */
.L_x_381:
        /* <DEDUP_REMOVED lines=13> */
.L_x_384:
[----:B------:R-:W-:Y:S05]  /*1a310*/  BSYNC B1 ;  /* 0x0000000000017941 */ /* 0x000fea0003800000 */
.L_x_383:
        /* <DEDUP_REMOVED lines=13> */
.L_x_386:
[----:B------:R-:W-:Y:S05]  /*1a3f0*/  BSYNC B1 ;  /* 0x0000000000017941 */ /* 0x000fea0003800000 */
.L_x_385:
        /* <DEDUP_REMOVED lines=13> */
.L_x_388:
[----:B------:R-:W-:Y:S05]  /*1a4d0*/  BSYNC B1 ;  /* 0x0000000000017941 */ /* 0x000fea0003800000 */
.L_x_387:
        /* <DEDUP_REMOVED lines=13> */
.L_x_390:
[----:B------:R-:W-:Y:S05]  /*1a5b0*/  BSYNC B1 ;  /* 0x0000000000017941 */ /* 0x000fea0003800000 */
.L_x_389:
        /* <DEDUP_REMOVED lines=13> */
.L_x_392:
[----:B------:R-:W-:Y:S05]  /*1a690*/  BSYNC B1 ;  /* 0x0000000000017941 */ /* 0x000fea0003800000 */
.L_x_391:
        /* <DEDUP_REMOVED lines=13> */
.L_x_394:
[----:B------:R-:W-:Y:S05]  /*1a770*/  BSYNC B1 ;  /* 0x0000000000017941 */ /* 0x000fea0003800000 */
.L_x_393:
        /* <DEDUP_REMOVED lines=13> */
.L_x_396:
[----:B------:R-:W-:Y:S05]  /*1a850*/  BSYNC B1 ;  /* 0x0000000000017941 */ /* 0x000fea0003800000 */
.L_x_395:
        /* <DEDUP_REMOVED lines=13> */
.L_x_398:
[----:B------:R-:W-:Y:S05]  /*1a930*/  BSYNC B1 ;  /* 0x0000000000017941 */ /* 0x000fea0003800000 */
.L_x_397:
        /* <DEDUP_REMOVED lines=13> */
.L_x_400:
[----:B------:R-:W-:Y:S05]  /*1aa10*/  BSYNC B1 ;  /* 0x0000000000017941 */ /* 0x000fea0003800000 */
.L_x_399:
        /* <DEDUP_REMOVED lines=13> */
.L_x_402:
[----:B------:R-:W-:Y:S05]  /*1aaf0*/  BSYNC B1 ;  /* 0x0000000000017941 */ /* 0x000fea0003800000 */
.L_x_401:
        /* <DEDUP_REMOVED lines=13> */
.L_x_404:
[----:B------:R-:W-:Y:S05]  /*1abd0*/  BSYNC B1 ;  /* 0x0000000000017941 */ /* 0x000fea0003800000 */
.L_x_403:
        /* <DEDUP_REMOVED lines=13> */
.L_x_406:
[----:B------:R-:W-:Y:S05]  /*1acb0*/  BSYNC B1 ;  /* 0x0000000000017941 */ /* 0x000fea0003800000 */
.L_x_405:
        /* <DEDUP_REMOVED lines=13> */
.L_x_408:
[----:B------:R-:W-:Y:S05]  /*1ad90*/  BSYNC B1 ;  /* 0x0000000000017941 */ /* 0x000fea0003800000 */
.L_x_407:
        /* <DEDUP_REMOVED lines=13> */
.L_x_410:
[----:B------:R-:W-:Y:S05]  /*1ae70*/  BSYNC B1 ;  /* 0x0000000000017941 */ /* 0x000fea0003800000 */
.L_x_409:
        /* <DEDUP_REMOVED lines=13> */
.L_x_412:
[----:B------:R-:W-:Y:S05]  /*1af50*/  BSYNC B1 ;  /* 0x0000000000017941 */ /* 0x000fea0003800000 */
.L_x_411:
        /* <DEDUP_REMOVED lines=13> */
.L_x_414:
[----:B------:R-:W-:Y:S05]  /*1b030*/  BSYNC B1 ;  /* 0x0000000000017941 */ /* 0x000fea0003800000 */
.L_x_413:
        /* <DEDUP_REMOVED lines=13> */
.L_x_416:
[----:B------:R-:W-:Y:S05]  /*1b110*/  BSYNC B1 ;  /* 0x0000000000017941 */ /* 0x000fea0003800000 */
.L_x_415:
        /* <DEDUP_REMOVED lines=13> */
.L_x_418:
[----:B------:R-:W-:Y:S05]  /*1b1f0*/  BSYNC B1 ;  /* 0x0000000000017941 */ /* 0x000fea0003800000 */
.L_x_417:
        /* <DEDUP_REMOVED lines=13> */
.L_x_420:
[----:B------:R-:W-:Y:S05]  /*1b2d0*/  BSYNC B1 ;  /* 0x0000000000017941 */ /* 0x000fea0003800000 */
.L_x_419:
        /* <DEDUP_REMOVED lines=13> */
.L_x_422:
[----:B------:R-:W-:Y:S05]  /*1b3b0*/  BSYNC B1 ;  /* 0x0000000000017941 */ /* 0x000fea0003800000 */
.L_x_421:
        /* <DEDUP_REMOVED lines=13> */
.L_x_424:
[----:B------:R-:W-:Y:S05]  /*1b490*/  BSYNC B1 ;  /* 0x0000000000017941 */ /* 0x000fea0003800000 */
.L_x_423:
        /* <DEDUP_REMOVED lines=13> */
.L_x_426:
[----:B------:R-:W-:Y:S05]  /*1b570*/  BSYNC B1 ;  /* 0x0000000000017941 */ /* 0x000fea0003800000 */
.L_x_425:
        /* <DEDUP_REMOVED lines=13> */
.L_x_428:
[----:B------:R-:W-:Y:S05]  /*1b650*/  BSYNC B1 ;  /* 0x0000000000017941 */ /* 0x000fea0003800000 */
.L_x_427:
        /* <DEDUP_REMOVED lines=13> */
.L_x_430:
[----:B------:R-:W-:Y:S05]  /*1b730*/  BSYNC B1 ;  /* 0x0000000000017941 */ /* 0x000fea0003800000 */
.L_x_429:
        /* <DEDUP_REMOVED lines=13> */
.L_x_432:
[----:B------:R-:W-:Y:S05]  /*1b810*/  BSYNC B1 ;  /* 0x0000000000017941 */ /* 0x000fea0003800000 */
.L_x_431:
        /* <DEDUP_REMOVED lines=13> */
.L_x_434:
[----:B------:R-:W-:Y:S05]  /*1b8f0*/  BSYNC B1 ;  /* 0x0000000000017941 */ /* 0x000fea0003800000 */
.L_x_433:
        /* <DEDUP_REMOVED lines=13> */
.L_x_436:
[----:B------:R-:W-:Y:S05]  /*1b9d0*/  BSYNC B1 ;  /* 0x0000000000017941 */ /* 0x000fea0003800000 */
.L_x_435:
        /* <DEDUP_REMOVED lines=13> */
.L_x_438:
[----:B------:R-:W-:Y:S05]  /*1bab0*/  BSYNC B1 ;  /* 0x0000000000017941 */ /* 0x000fea0003800000 */
.L_x_437:
        /* <DEDUP_REMOVED lines=13> */
.L_x_440:
[----:B------:R-:W-:Y:S05]  /*1bb90*/  BSYNC B1 ;  /* 0x0000000000017941 */ /* 0x000fea0003800000 */
.L_x_439:
        /* <DEDUP_REMOVED lines=13> */
.L_x_442:
[----:B------:R-:W-:Y:S05]  /*1bc70*/  BSYNC B1 ;  /* 0x0000000000017941 */ /* 0x000fea0003800000 */
.L_x_441:
        /* <DEDUP_REMOVED lines=13> */
.L_x_444:
[----:B------:R-:W-:Y:S05]  /*1bd50*/  BSYNC B1 ;  /* 0x0000000000017941 */ /* 0x000fea0003800000 */
.L_x_443:
        /* <DEDUP_REMOVED lines=13> */
.L_x_446:
[----:B------:R-:W-:Y:S05]  /*1be30*/  BSYNC B1 ;  /* 0x0000000000017941 */ /* 0x000fea0003800000 */
.L_x_445:
        /* <DEDUP_REMOVED lines=13> */
.L_x_448:
[----:B------:R-:W-:Y:S05]  /*1bf10*/  BSYNC B1 ;  /* 0x0000000000017941 */ /* 0x000fea0003800000 */
.L_x_447:
        /* <DEDUP_REMOVED lines=13> */
.L_x_450:
[----:B------:R-:W-:Y:S05]  /*1bff0*/  BSYNC B1 ;  /* 0x0000000000017941 */ /* 0x000fea0003800000 */
.L_x_449:
        /* <DEDUP_REMOVED lines=13> */
.L_x_452:
[----:B------:R-:W-:Y:S05]  /*1c0d0*/  BSYNC B1 ;  /* 0x0000000000017941 */ /* 0x000fea0003800000 */
.L_x_451:
        /* <DEDUP_REMOVED lines=13> */
.L_x_454:
[----:B------:R-:W-:Y:S05]  /*1c1b0*/  BSYNC B1 ;  /* 0x0000000000017941 */ /* 0x000fea0003800000 */
.L_x_453:
        /* <DEDUP_REMOVED lines=13> */
.L_x_456:
[----:B------:R-:W-:Y:S05]  /*1c290*/  BSYNC B1 ;  /* 0x0000000000017941 */ /* 0x000fea0003800000 */
.L_x_455:
        /* <DEDUP_REMOVED lines=13> */
.L_x_458:
[----:B------:R-:W-:Y:S05]  /*1c370*/  BSYNC B1 ;  /* 0x0000000000017941 */ /* 0x000fea0003800000 */
.L_x_457:
        /* <DEDUP_REMOVED lines=13> */
.L_x_460:
[----:B------:R-:W-:Y:S05]  /*1c450*/  BSYNC B1 ;  /* 0x0000000000017941 */ /* 0x000fea0003800000 */
.L_x_459:
        /* <DEDUP_REMOVED lines=13> */
.L_x_462:
[----:B------:R-:W-:Y:S05]  /*1c530*/  BSYNC B1 ;  /* 0x0000000000017941 */ /* 0x000fea0003800000 */
.L_x_461:
        /* <DEDUP_REMOVED lines=13> */
.L_x_464:
[----:B------:R-:W-:Y:S05]  /*1c610*/  BSYNC B1 ;  /* 0x0000000000017941 */ /* 0x000fea0003800000 */
.L_x_463:
        /* <DEDUP_REMOVED lines=13> */
.L_x_466:
[----:B------:R-:W-:Y:S05]  /*1c6f0*/  BSYNC B1 ;  /* 0x0000000000017941 */ /* 0x000fea0003800000 */
.L_x_465:
        /* <DEDUP_REMOVED lines=13> */
.L_x_468:
[----:B------:R-:W-:Y:S05]  /*1c7d0*/  BSYNC B1 ;  /* 0x0000000000017941 */ /* 0x000fea0003800000 */
.L_x_467:
        /* <DEDUP_REMOVED lines=13> */
.L_x_470:
[----:B------:R-:W-:Y:S05]  /*1c8b0*/  BSYNC B1 ;  /* 0x0000000000017941 */ /* 0x000fea0003800000 */
.L_x_469:
        /* <DEDUP_REMOVED lines=13> */
.L_x_472:
[----:B------:R-:W-:Y:S05]  /*1c990*/  BSYNC B1 ;  /* 0x0000000000017941 */ /* 0x000fea0003800000 */
.L_x_471:
        /* <DEDUP_REMOVED lines=13> */
.L_x_474:
[----:B------:R-:W-:Y:S05]  /*1ca70*/  BSYNC B1 ;  /* 0x0000000000017941 */ /* 0x000fea0003800000 */
.L_x_473:
        /* <DEDUP_REMOVED lines=13> */
.L_x_476:
[----:B------:R-:W-:Y:S05]  /*1cb50*/  BSYNC B1 ;  /* 0x0000000000017941 */ /* 0x000fea0003800000 */
.L_x_475:
        /* <DEDUP_REMOVED lines=13> */
.L_x_478:
[----:B------:R-:W-:Y:S05]  /*1cc30*/  BSYNC B1 ;  /* 0x0000000000017941 */ /* 0x000fea0003800000 */
.L_x_477:
        /* <DEDUP_REMOVED lines=13> */
.L_x_480:
[----:B------:R-:W-:Y:S05]  /*1cd10*/  BSYNC B1 ;  /* 0x0000000000017941 */ /* 0x000fea0003800000 */
.L_x_479:
        /* <DEDUP_REMOVED lines=13> */
.L_x_482:
[----:B------:R-:W-:Y:S05]  /*1cdf0*/  BSYNC B1 ;  /* 0x0000000000017941 */ /* 0x000fea0003800000 */
.L_x_481:
        /* <DEDUP_REMOVED lines=13> */
.L_x_484:
[----:B------:R-:W-:Y:S05]  /*1ced0*/  BSYNC B1 ;  /* 0x0000000000017941 */ /* 0x000fea0003800000 */
.L_x_483:
        /* <DEDUP_REMOVED lines=13> */
.L_x_486:
[----:B------:R-:W-:Y:S05]  /*1cfb0*/  BSYNC B1 ;  /* 0x0000000000017941 */ /* 0x000fea0003800000 */
.L_x_485:
        /* <DEDUP_REMOVED lines=13> */
.L_x_488:
[----:B------:R-:W-:Y:S05]  /*1d090*/  BSYNC B1 ;  /* 0x0000000000017941 */ /* 0x000fea0003800000 */
.L_x_487:
        /* <DEDUP_REMOVED lines=13> */
.L_x_490:
[----:B------:R-:W-:Y:S05]  /*1d170*/  BSYNC B1 ;  /* 0x0000000000017941 */ /* 0x000fea0003800000 */
.L_x_489:
        /* <DEDUP_REMOVED lines=13> */
.L_x_492:
[----:B------:R-:W-:Y:S05]  /*1d250*/  BSYNC B1 ;  /* 0x0000000000017941 */ /* 0x000fea0003800000 */
.L_x_491:
        /* <DEDUP_REMOVED lines=13> */
.L_x_494:
[----:B------:R-:W-:Y:S05]  /*1d330*/  BSYNC B1 ;  /* 0x0000000000017941 */ /* 0x000fea0003800000 */
.L_x_493:
        /* <DEDUP_REMOVED lines=13> */
.L_x_496:
[----:B------:R-:W-:Y:S05]  /*1d410*/  BSYNC B1 ;  /* 0x0000000000017941 */ /* 0x000fea0003800000 */
.L_x_495:
        /* <DEDUP_REMOVED lines=13> */
.L_x_498:
[----:B------:R-:W-:Y:S05]  /*1d4f0*/  BSYNC B1 ;  /* 0x0000000000017941 */ /* 0x000fea0003800000 */
.L_x_497:
        /* <DEDUP_REMOVED lines=13> */
.L_x_500:
[----:B------:R-:W-:Y:S05]  /*1d5d0*/  BSYNC B1 ;  /* 0x0000000000017941 */ /* 0x000fea0003800000 */
.L_x_499:
        /* <DEDUP_REMOVED lines=13> */
.L_x_502:
[----:B------:R-:W-:Y:S05]  /*1d6b0*/  BSYNC B1 ;  /* 0x0000000000017941 */ /* 0x000fea0003800000 */
.L_x_501:
        /* <DEDUP_REMOVED lines=13> */
.L_x_504:
[----:B------:R-:W-:Y:S05]  /*1d790*/  BSYNC B1 ;  /* 0x0000000000017941 */ /* 0x000fea0003800000 */
.L_x_503:
        /* <DEDUP_REMOVED lines=13> */
.L_x_506:
[----:B------:R-:W-:Y:S05]  /*1d870*/  BSYNC B1 ;  /* 0x0000000000017941 */ /* 0x000fea0003800000 */
.L_x_505:
        /* <DEDUP_REMOVED lines=13> */
.L_x_508:
[----:B------:R-:W-:Y:S05]  /*1d950*/  BSYNC B1 ;  /* 0x0000000000017941 */ /* 0x000fea0003800000 */
.L_x_507:
        /* <DEDUP_REMOVED lines=13> */
.L_x_510:
[----:B------:R-:W-:Y:S05]  /*1da30*/  BSYNC B1 ;  /* 0x0000000000017941 */ /* 0x000fea0003800000 */
.L_x_509:
        /* <DEDUP_REMOVED lines=13> */
.L_x_512:
[----:B------:R-:W-:Y:S05]  /*1db10*/  BSYNC B1 ;  /* 0x0000000000017941 */ /* 0x000fea0003800000 */
.L_x_511:
        /* <DEDUP_REMOVED lines=13> */
.L_x_514:
[----:B------:R-:W-:Y:S05]  /*1dbf0*/  BSYNC B1 ;  /* 0x0000000000017941 */ /* 0x000fea0003800000 */
.L_x_513:
        /* <DEDUP_REMOVED lines=13> */
.L_x_516:
[----:B------:R-:W-:Y:S05]  /*1dcd0*/  BSYNC B1 ;  /* 0x0000000000017941 */ /* 0x000fea0003800000 */
.L_x_515:
        /* <DEDUP_REMOVED lines=13> */
.L_x_518:
[----:B------:R-:W-:Y:S05]  /*1ddb0*/  BSYNC B1 ;  /* 0x0000000000017941 */ /* 0x000fea0003800000 */
.L_x_517:
        /* <DEDUP_REMOVED lines=13> */
.L_x_520:
[----:B------:R-:W-:Y:S05]  /*1de90*/  BSYNC B1 ;  /* 0x0000000000017941 */ /* 0x000fea0003800000 */
.L_x_519:
        /* <DEDUP_REMOVED lines=13> */
.L_x_522:
[----:B------:R-:W-:Y:S05]  /*1df70*/  BSYNC B1 ;  /* 0x0000000000017941 */ /* 0x000fea0003800000 */
.L_x_521:
        /* <DEDUP_REMOVED lines=13> */
.L_x_524:
[----:B------:R-:W-:Y:S05]  /*1e050*/  BSYNC B1 ;  /* 0x0000000000017941 */ /* 0x000fea0003800000 */
.L_x_523:
        /* <DEDUP_REMOVED lines=13> */
.L_x_526:
[----:B------:R-:W-:Y:S05]  /*1e130*/  BSYNC B1 ;  /* 0x0000000000017941 */ /* 0x000fea0003800000 */
.L_x_525:
        /* <DEDUP_REMOVED lines=13> */
.L_x_528:
[----:B------:R-:W-:Y:S05]  /*1e210*/  BSYNC B1 ;  /* 0x0000000000017941 */ /* 0x000fea0003800000 */
.L_x_527:
        /* <DEDUP_REMOVED lines=13> */
.L_x_530:
[----:B------:R-:W-:Y:S05]  /*1e2f0*/  BSYNC B1 ;  /* 0x0000000000017941 */ /* 0x000fea0003800000 */
.L_x_529:
        /* <DEDUP_REMOVED lines=13> */
.L_x_532:
[----:B------:R-:W-:Y:S05]  /*1e3d0*/  BSYNC B1 ;  /* 0x0000000000017941 */ /* 0x000fea0003800000 */
.L_x_531:
        /* <DEDUP_REMOVED lines=13> */
.L_x_534:
[----:B------:R-:W-:Y:S05]  /*1e4b0*/  BSYNC B1 ;  /* 0x0000000000017941 */ /* 0x000fea0003800000 */
.L_x_533:
        /* <DEDUP_REMOVED lines=13> */
.L_x_536:
[----:B------:R-:W-:Y:S05]  /*1e590*/  BSYNC B1 ;  /* 0x0000000000017941 */ /* 0x000fea0003800000 */
.L_x_535:
        /* <DEDUP_REMOVED lines=13> */
.L_x_538:
[----:B------:R-:W-:Y:S05]  /*1e670*/  BSYNC B1 ;  /* 0x0000000000017941 */ /* 0x000fea0003800000 */
.L_x_537:
        /* <DEDUP_REMOVED lines=13> */
.L_x_540:
[----:B------:R-:W-:Y:S05]  /*1e750*/  BSYNC B1 ;  /* 0x0000000000017941 */ /* 0x000fea0003800000 */
.L_x_539:
        /* <DEDUP_REMOVED lines=13> */
.L_x_542:
[----:B------:R-:W-:Y:S05]  /*1e830*/  BSYNC B1 ;  /* 0x0000000000017941 */ /* 0x000fea0003800000 */
.L_x_541:
        /* <DEDUP_REMOVED lines=13> */
.L_x_544:
[----:B------:R-:W-:Y:S05]  /*1e910*/  BSYNC B1 ;  /* 0x0000000000017941 */ /* 0x000fea0003800000 */
.L_x_543:
        /* <DEDUP_REMOVED lines=13> */
.L_x_546:
[----:B------:R-:W-:Y:S05]  /*1e9f0*/  BSYNC B1 ;  /* 0x0000000000017941 */ /* 0x000fea0003800000 */
.L_x_545:
[----:B--234-:R-:W2:Y:S01]  /*1ea00*/  LDL.LU R3, [R1+0x448] ;  /* 0x0004480001037983 */ /* 0x01cea20000300800 */
[----:B-----5:R-:W-:Y:S01]  /*1ea10*/  LOP3.LUT R6, R6, 0xff, RZ, 0xc0, !PT ;  /* 0x000000ff06067812 */ /* 0x020fe200078ec0ff */
[----:B------:R-:W-:Y:S01]  /*1ea20*/  BSSY B1, `(.L_x_547) ;  /* 0x000000b000017945 */ /* 0x000fe20003800000 */
[----:B------:R-:W-:Y:S02]  /*1ea30*/  ISETP.LT.OR P3, PT, R0, 0xf9, !P2 ;  /* 0x000000f90000780c */ /* 0x000fe40005761670 */
[----:B------:R-:W-:Y:S02]  /*1ea40*/  F2FP.F16.E4M3.UNPACK_B R6, R6 ;  /* 0x00000006ff06723e */ /* 0x000fe400020006ff */
[----:B------:R-:W-:-:S03]  /*1ea50*/  PRMT R2, RZ, 0x7610, R2 ;  /* 0x00007610ff027816 */ /* 0x000fc60000000002 */
[----:B------:R-:W-:-:S05]  /*1ea60*/  HADD2.F32 R6, -RZ, R6.H0_H0 ;  /* 0x20000006ff067230 */ /* 0x000fca0000004100 */
[----:B------:R-:W-:-:S04]  /*1ea70*/  FMUL R6, R6, UR21 ;  /* 0x0000001506067c20 */ /* 0x000fc80008400000 */
[----:B--2---:R-:W-:-:S05]  /*1ea80*/  FFMA R6, R3, UR20, R6 ;  /* 0x0000001403067c23 */ /* 0x004fca0008000006 */
[----:B------:R-:W-:-:S05]  /*1ea90*/  F2FP.SATFINITE.E4M3.F32.PACK_AB_MERGE_C R3, RZ, R6, RZ ;  /* 0x00000006ff03723e */ /* 0x000fca00048070ff */
[----:B------:R2:W-:Y:S01]  /*1eaa0*/  @!P1 STG.E.U8 desc[UR14][R30.64+0xf9], R3 ;  /* 0x0000f9031e009986 */ /* 0x0005e2000c10110e */
[----:B------:R-:W-:Y:S05]  /*1eab0*/  @P3 BRA `(.L_x_548) ;  /* 0x0000000000043947 */ /* 0x000fea0003800000 */
[----:B------:R3:W5:Y:S02]  /*1eac0*/  LDG.E.U8 R2, desc[UR14][R4.64+0xf8] ;  /* 0x0000f80e04027981 */ /* 0x000764000c1e1100 */
.L_x_548:
[----:B------:R-:W-:Y:S05]  /*1ead0*/  BSYNC B1 ;  /* 0x0000000000017941 */ /* 0x000fea0003800000 */
.L_x_547:
[----:B--2---:R-:W2:Y:S01]  /*1eae0*/  LDL.LU R3, [R1+0x44c] ;  /* 0x00044c0001037983 */ /* 0x004ea20000300800 */
        /* <DEDUP_REMOVED lines=12> */
.L_x_550:
[----:B------:R-:W-:Y:S05]  /*1ebb0*/  BSYNC B1 ;  /* 0x0000000000017941 */ /* 0x000fea0003800000 */
.L_x_549:
[----:B------:R-:W-:Y:S05]  /*1ebc0*/  @P2 BRA `(.L_x_551) ;  /* 0x0000004800882947 */ /* 0x000fea0003800000 */
[----:B------:R-:W2:Y:S01]  /*1ebd0*/  LDL.LU R2, [R1+0x450] ;  /* 0x0004500001027983 */ /* 0x000ea20000300800 */
[----:B-----5:R-:W-:-:S04]  /*1ebe0*/  LOP3.LUT R0, R0, 0xff, RZ, 0xc0, !PT ;  /* 0x000000ff00007812 */ /* 0x020fc800078ec0ff */
[----:B------:R-:W-:-:S05]  /*1ebf0*/  F2FP.F16.E4M3.UNPACK_B R0, R0 ;  /* 0x00000000ff00723e */ /* 0x000fca00020006ff */
[----:B------:R-:W-:-:S05]  /*1ec00*/  HADD2.F32 R0, -RZ, R0.H0_H0 ;  /* 0x20000000ff007230 */ /* 0x000fca0000004100 */
[----:B------:R-:W-:-:S04]  /*1ec10*/  FMUL R0, R0, UR21 ;  /* 0x0000001500007c20 */ /* 0x000fc80008400000 */
[----:B--2---:R-:W-:-:S05]  /*1ec20*/  FFMA R0, R2, UR20, R0 ;  /* 0x0000001402007c23 */ /* 0x004fca0008000000 */
[----:B------:R-:W-:-:S05]  /*1ec30*/  F2FP.SATFINITE.E4M3.F32.PACK_AB_MERGE_C R3, RZ, R0, RZ ;  /* 0x00000000ff03723e */ /* 0x000fca00048070ff */
[----:B------:R2:W-:Y:S01]  /*1ec40*/  STG.E.U8 desc[UR14][R28.64+0xf9], R3 ;  /* 0x0000f9031c007986 */ /* 0x0005e2000c10110e */
[----:B------:R-:W-:Y:S05]  /*1ec50*/  BRA `(.L_x_551) ;  /* 0x0000004800647947 */ /* 0x000fea0003800000 */
.L_x_38:
[----:B------:R-:W-:Y:S01]  /*1ec60*/  ISETP.GE.AND P1, PT, R34, 0x1, PT ;  /* 0x000000012200780c */ /* 0x000fe20003f26270 */
[----:B------:R-:W-:Y:S01]  /*1ec70*/  FMUL R4, R4, UR20 ;  /* 0x0000001404047c20 */ /* 0x000fe20008400000 */
[----:B------:R-:W2:Y:S02]  /*1ec80*/  LDL.LU R2, [R1+0x200] ;  /* 0x0002000001027983 */ /* 0x000ea40000300800 */
[----:B------:R-:W-:Y:S02]  /*1ec90*/  ISETP.LT.OR P2, PT, R0, 0x2, !P1 ;  /* 0x000000020000780c */ /* 0x000fe40004f41670 */
[----:B------:R-:W-:Y:S01]  /*1eca0*/  F2FP.SATFINITE.E4M3.F32.PACK_AB_MERGE_C R4, RZ, R4, RZ ;  /* 0x00000004ff04723e */ /* 0x000fe200048070ff */
[----:B------:R-:W-:Y:S01]  /*1ecb0*/  FMUL R3, R3, UR20 ;  /* 0x0000001403037c20 */ /* 0x000fe20008400000 */
[----:B------:R-:W-:Y:S01]  /*1ecc0*/  FMUL R5, R5, UR20 ;  /* 0x0000001405057c20 */ /* 0x000fe20008400000 */
[----:B------:R-:W-:Y:S01]  /*1ecd0*/  FMUL R6, R6, UR20 ;  /* 0x0000001406067c20 */ /* 0x000fe20008400000 */
[----:B------:R-:W-:Y:S01]  /*1ece0*/  ISETP.LT.OR P5, PT, R0, 0x9, !P1 ;  /* 0x000000090000780c */ /* 0x000fe20004fa1670 */
[----:B------:R-:W-:Y:S01]  /*1ecf0*/  FMUL R7, R7, UR20 ;  /* 0x0000001407077c20 */ /* 0x000fe20008400000 */
[----:B------:R-:W-:Y:S01]  /*1ed00*/  FMUL R8, R8, UR20 ;  /* 0x0000001408087c20 */ /* 0x000fe20008400000 */
[----:B------:R-:W-:Y:S01]  /*1ed10*/  FMUL R9, R9, UR20 ;  /* 0x0000001409097c20 */ /* 0x000fe20008400000 */
[----:B------:R-:W-:Y:S01]  /*1ed20*/  FMUL R10, R10, UR20 ;  /* 0x000000140a0a7c20 */ /* 0x000fe20008400000 */
[----:B------:R-:W-:Y:S01]  /*1ed30*/  FMUL R11, R11, UR20 ;  /* 0x000000140b0b7c20 */ /* 0x000fe20008400000 */
[----:B------:R-:W-:Y:S01]  /*1ed40*/  FMUL R12, R12, UR20 ;  /* 0x000000140c0c7c20 */ /* 0x000fe20008400000 */
[----:B------:R-:W-:Y:S01]  /*1ed50*/  @!P2 STG.E.U8 desc[UR14][R24.64+0x1], R4 ;  /* 0x000001041800a986 */ /* 0x000fe2000c10110e */
[----:B------:R-:W-:-:S02]  /*1ed60*/  ISETP.LT.OR P2, PT, R0, 0x1, !P1 ;  /* 0x000000010000780c */ /* 0x000fc40004f41670 */
[----:B------:R-:W-:Y:S01]  /*1ed70*/  F2FP.SATFINITE.E4M3.F32.PACK_AB_MERGE_C R3, RZ, R3, RZ ;  /* 0x00000003ff03723e */ /* 0x000fe200048070ff */
[----:B------:R-:W-:Y:S01]  /*1ed80*/  FMUL R13, R13, UR20 ;  /* 0x000000140d0d7c20 */ /* 0x000fe20008400000 */
        /* <DEDUP_REMOVED lines=9> */
[----:B------:R0:W-:Y:S01]  /*1ee20*/  @!P2 STG.E.U8 desc[UR14][R24.64], R3 ;  /* 0x000000031800a986 */ /* 0x0001e2000c10110e */
[----:B------:R-:W-:Y:S01]  /*1ee30*/  ISETP.GE.AND P2, PT, R34, 0x9, PT ;  /* 0x000000092200780c */ /* 0x000fe20003f46270 */
[----:B------:R-:W-:Y:S01]  /*1ee40*/  FMUL R23, R23, UR20 ;  /* 0x0000001417177c20 */ /* 0x000fe20008400000 */
[----:B------:R-:W-:Y:S01]  /*1ee50*/  FMUL R152, R152, UR20 ;  /* 0x0000001498987c20 */ /* 0x000fe20008400000 */
[----:B------:R-:W-:Y:S01]  /*1ee60*/  FMUL R153, R153, UR20 ;  /* 0x0000001499997c20 */ /* 0x000fe20008400000 */
[----:B------:R-:W-:Y:S01]  /*1ee70*/  ISETP.LT.OR P3, PT, R0, 0x1, !P2 ;  /* 0x000000010000780c */ /* 0x000fe20005761670 */
[----:B------:R-:W-:Y:S01]  /*1ee80*/  FMUL R154, R154, UR20 ;  /* 0x000000149a9a7c20 */ /* 0x000fe20008400000 */
[----:B------:R-:W-:Y:S01]  /*1ee90*/  F2FP.SATFINITE.E4M3.F32.PACK_AB_MERGE_C R5, RZ, R5, RZ ;  /* 0x00000005ff05723e */ /* 0x000fe200048070ff */
[----:B------:R-:W-:Y:S01]  /*1eea0*/  FMUL R155, R155, UR20 ;  /* 0x000000149b9b7c20 */ /* 0x000fe20008400000 */
        /* <DEDUP_REMOVED lines=10> */
[----:B------:R-:W-:-:S02]  /*1ef50*/  ISETP.LT.OR P3, PT, R0, 0x2, !P2 ;  /* 0x000000020000780c */ /* 0x000fc40005761670 */
        /* <DEDUP_REMOVED lines=10> */
[----:B------:R-:W4:Y:S04]  /*1f000*/  LDL.LU R37, [R1+0x204] ;  /* 0x0002040001257983 */ /* 0x000f280000300800 */
[----:B------:R-:W-:Y:S01]  /*1f010*/  @!P3 STG.E.U8 desc[UR14][R26.64+0x1], R6 ;  /* 0x000001061a00b986 */ /* 0x000fe2000c10110e */
[----:B------:R-:W-:-:S03]  /*1f020*/  ISETP.LT.OR P3, PT, R0, 0xa, !P1 ;  /* 0x0000000a0000780c */ /* 0x000fc60004f61670 */
[----:B------:R5:W-:Y:S01]  /*1f030*/  @!P5 STG.E.U8 desc[UR14][R24.64+0x8], R7 ;  /* 0x000008071800d986 */ /* 0x000be2000c10110e */
[----:B------:R-:W-:Y:S02]  /*1f040*/  ISETP.LT.OR P5, PT, R0, 0x9, !P2 ;  /* 0x000000090000780c */ /* 0x000fe400057a1670 */
[----:B------:R-:W-:Y:S01]  /*1f050*/  F2FP.SATFINITE.E4M3.F32.PACK_AB_MERGE_C R9, RZ, R9, RZ ;  /* 0x00000009ff09723e */ /* 0x000fe200048070ff */
[----:B------:R-:W4:Y:S01]  /*1f060*/  LDL.LU R36, [R1+0x208] ;  /* 0x0002080001247983 */ /* 0x000f220000300800 */
[----:B------:R-:W-:Y:S02]  /*1f070*/  F2FP.SATFINITE.E4M3.F32.PACK_AB_MERGE_C R10, RZ, R10, RZ ;  /* 0x0000000aff0a723e */ /* 0x000fe400048070ff */
[----:B------:R-:W-:Y:S01]  /*1f080*/  F2FP.SATFINITE.E4M3.F32.PACK_AB_MERGE_C R11, RZ, R11, RZ ;  /* 0x0000000bff0b723e */ /* 0x000fe200048070ff */
[----:B------:R-:W-:Y:S01]  /*1f090*/  FMUL R172, R172, UR20 ;  /* 0x00000014acac7c20 */ /* 0x000fe20008400000 */
[----:B------:R-:W-:Y:S01]  /*1f0a0*/  F2FP.SATFINITE.E4M3.F32.PACK_AB_MERGE_C R12, RZ, R12, RZ ;  /* 0x0000000cff0c723e */ /* 0x000fe200048070ff */
[----:B------:R-:W-:Y:S01]  /*1f0b0*/  @!P3 STG.E.U8 desc[UR14][R24.64+0x9], R8 ;  /* 0x000009081800b986 */ /* 0x000fe2000c10110e */
[----:B------:R-:W-:-:S03]  /*1f0c0*/  ISETP.LT.OR P3, PT, R0, 0xa, !P2 ;  /* 0x0000000a0000780c */ /* 0x000fc60005761670 */
[----:B------:R-:W-:Y:S01]  /*1f0d0*/  @!P5 STG.E.U8 desc[UR14][R26.64+0x8], R9 ;  /* 0x000008091a00d986 */ /* 0x000fe2000c10110e */
[C---:B------:R-:W-:Y:S02]  /*1f0e0*/  ISETP.LT.OR P5, PT, R0.reuse, 0x11, !P1 ;  /* 0x000000110000780c */ /* 0x040fe40004fa1670 */
        /* <DEDUP_REMOVED lines=9> */
[----:B------:R-:W-:Y:S02]  /*1f180*/  ISETP.LT.OR P5, PT, R0, 0x11, !P2 ;  /* 0x000000110000780c */ /* 0x000fe400057a1670 */
[----:B------:R-:W-:Y:S01]  /*1f190*/  F2FP.SATFINITE.E4M3.F32.PACK_AB_MERGE_C R17, RZ, R17, RZ ;  /* 0x00000011ff11723e */ /* 0x000fe200048070ff */
[----:B------:R-:W-:Y:S01]  /*1f1a0*/  FMUL R174, R174, UR20 ;  /* 0x00000014aeae7c20 */ /* 0x000fe20008400000 */
[----:B------:R-:W-:Y:S01]  /*1f1b0*/  F2FP.SATFINITE.E4M3.F32.PACK_AB_MERGE_C R18, RZ, R18, RZ ;  /* 0x00000012ff12723e */ /* 0x000fe200048070ff */
[----:B------:R-:W4:Y:S04]  /*1f1c0*/  LDL.LU R33, [R1+0x210] ;  /* 0x0002100001217983 */ /* 0x000f280000300800 */
        /* <DEDUP_REMOVED lines=14> */
[----:B------:R-:W-:Y:S01]  /*1f2b0*/  ISETP.LT.OR P6, PT, R0, 0x29, !P2 ;  /* 0x000000290000780c */ /* 0x000fe200057c1670 */
[----:B------:R-:W-:Y:S01]  /*1f2c0*/  FMUL R176, R176, UR20 ;  /* 0x00000014b0b07c20 */ /* 0x000fe20008400000 */
[----:B------:R-:W-:Y:S01]  /*1f2d0*/  F2FP.SATFINITE.E4M3.F32.PACK_AB_MERGE_C R23, RZ, R23, RZ ;  /* 0x00000017ff17723e */ /* 0x000fe200048070ff */
[----:B------:R-:W-:Y:S01]  /*1f2e0*/  FMUL R177, R177, UR20 ;  /* 0x00000014b1b17c20 */ /* 0x000fe20008400000 */
        /* <DEDUP_REMOVED lines=40> */
[----:B0-----:R-:W-:Y:S01]  /*1f570*/  F2FP.SATFINITE.E4M3.F32.PACK_AB_MERGE_C R3, RZ, R166, RZ ;  /* 0x000000a6ff03723e */ /* 0x001fe200048070ff */
[----:B------:R-:W-:Y:S01]  /*1f580*/  FMUL R188, R188, UR20 ;  /* 0x00000014bcbc7c20 */ /* 0x000fe20008400000 */
[----:B------:R-:W-:Y:S01]  /*1f590*/  F2FP.SATFINITE.E4M3.F32.PACK_AB_MERGE_C R167, RZ, R167, RZ ;  /* 0x000000a7ffa7723e */ /* 0x000fe200048070ff */
[----:B------:R-:W-:Y:S01]  /*1f5a0*/  FMUL R189, R189, UR20 ;  /* 0x00000014bdbd7c20 */ /* 0x000fe20008400000 */
[----:B---3--:R-:W-:Y:S01]  /*1f5b0*/  F2FP.SATFINITE.E4M3.F32.PACK_AB_MERGE_C R5, RZ, R168, RZ ;  /* 0x000000a8ff05723e */ /* 0x008fe200048070ff */
[----:B------:R-:W-:Y:S01]  /*1f5c0*/  FMUL R190, R190, UR20 ;  /* 0x00000014bebe7c20 */ /* 0x000fe20008400000 */
[----:B------:R-:W-:Y:S01]  /*1f5d0*/  F2FP.SATFINITE.E4M3.F32.PACK_AB_MERGE_C R169, RZ, R169, RZ ;  /* 0x000000a9ffa9723e */ /* 0x000fe200048070ff */
[----:B------:R-:W-:Y:S01]  /*1f5e0*/  @!P3 STG.E.U8 desc[UR14][R24.64+0x29], R152 ;  /* 0x000029981800b986 */ /* 0x000fe2000c10110e */
[----:B------:R-:W-:-:S03]  /*1f5f0*/  ISETP.LT.OR P3, PT, R0, 0x31, !P1 ;  /* 0x000000310000780c */ /* 0x000fc60004f61670 */
[----:B------:R-:W-:Y:S01]  /*1f600*/  @!P6 STG.E.U8 desc[UR14][R26.64+0x28], R153 ;  /* 0x000028991a00e986 */ /* 0x000fe2000c10110e */
[----:B------:R-:W-:-:S03]  /*1f610*/  ISETP.LT.OR P6, PT, R0, 0x32, !P1 ;  /* 0x000000320000780c */ /* 0x000fc60004fc1670 */
[----:B------:R-:W-:Y:S01]  /*1f620*/  @!P5 STG.E.U8 desc[UR14][R26.64+0x29], R154 ;  /* 0x0000299a1a00d986 */ /* 0x000fe2000c10110e */
[C---:B------:R-:W-:Y:S02]  /*1f630*/  ISETP.LT.OR P5, PT, R0.reuse, 0x31, !P2 ;  /* 0x000000310000780c */ /* 0x040fe400057a1670 */
[----:B------:R-:W-:Y:S01]  /*1f640*/  F2FP.SATFINITE.E4M3.F32.PACK_AB_MERGE_C R171, RZ, R171, RZ ;  /* 0x000000abffab723e */ /* 0x000fe200048070ff */
[----:B------:R-:W-:Y:S01]  /*1f650*/  FMUL R191, R191, UR20 ;  /* 0x00000014bfbf7c20 */ /* 0x000fe20008400000 */
[----:B------:R-:W-:Y:S01]  /*1f660*/  F2FP.SATFINITE.E4M3.F32.PACK_AB_MERGE_C R173, RZ, R173, RZ ;  /* 0x000000adffad723e */ /* 0x000fe200048070ff */
[----:B------:R-:W-:Y:S01]  /*1f670*/  @!P3 STG.E.U8 desc[UR14][R24.64+0x30], R155 ;  /* 0x0000309b1800b986 */ /* 0x000fe2000c10110e */
[----:B------:R-:W-:-:S03]  /*1f680*/  ISETP.LT.OR P3, PT, R0, 0x32, !P2 ;  /* 0x000000320000780c */ /* 0x000fc60005761670 */
[----:B------:R-:W-:Y:S01]  /*1f690*/  @!P6 STG.E.U8 desc[UR14][R24.64+0x31], R156 ;  /* 0x0000319c1800e986 */ /* 0x000fe2000c10110e */
[----:B------:R-:W-:-:S03]  /*1f6a0*/  ISETP.LT.OR P6, PT, R0, 0x39, !P1 ;  /* 0x000000390000780c */ /* 0x000fc60004fc1670 */
[----:B------:R-:W-:Y:S01]  /*1f6b0*/  @!P5 STG.E.U8 desc[UR14][R26.64+0x30], R157 ;  /* 0x0000309d1a00d986 */ /* 0x000fe2000c10110e */
[----:B------:R-:W-:Y:S02]  /*1f6c0*/  ISETP.LT.OR P5, PT, R0, 0x3a, !P1 ;  /* 0x0000003a0000780c */ /* 0x000fe40004fa1670 */
[----:B-----5:R-:W-:Y:S01]  /*1f6d0*/  F2FP.SATFINITE.E4M3.F32.PACK_AB_MERGE_C R7, RZ, R174, RZ ;  /* 0x000000aeff07723e */ /* 0x020fe200048070ff */
[----:B------:R-:W-:Y:S01]  /*1f6e0*/  FMUL R192, R192, UR20 ;  /* 0x00000014c0c07c20 */ /* 0x000fe20008400000 */
[----:B------:R-:W-:Y:S01]  /*1f6f0*/  FMUL R193, R193, UR20 ;  /* 0x00000014c1c17c20 */ /* 0x000fe20008400000 */
[----:B------:R-:W-:Y:S01]  /*1f700*/  @!P3 STG.E.U8 desc[UR14][R26.64+0x31], R158 ;  /* 0x0000319e1a00b986 */ /* 0x000fe2000c10110e */
[----:B------:R-:W-:-:S03]  /*1f710*/  ISETP.LT.OR P3, PT, R0, 0x39, !P2 ;  /* 0x000000390000780c */ /* 0x000fc60005761670 */
[----:B------:R-:W-:Y:S01]  /*1f720*/  @!P6 STG.E.U8 desc[UR14][R24.64+0x38], R159 ;  /* 0x0000389f1800e986 */ /* 0x000fe2000c10110e */
[----:B------:R-:W-:-:S03]  /*1f730*/  ISETP.LT.OR P6, PT, R0, 0x3a, !P2 ;  /* 0x0000003a0000780c */ /* 0x000fc600057c1670 */
[----:B------:R-:W-:Y:S01]  /*1f740*/  @!P5 STG.E.U8 desc[UR14][R24.64+0x39], R160 ;  /* 0x000039a01800d986 */ /* 0x000fe2000c10110e */
[----:B------:R-:W-:Y:S01]  /*1f750*/  ISETP.LT.OR P5, PT, R0, 0x41, !P1 ;  /* 0x000000410000780c */ /* 0x000fe20004fa1670 */
[----:B------:R-:W-:Y:S01]  /*1f760*/  FMUL R194, R194, UR20 ;  /* 0x00000014c2c27c20 */ /* 0x000fe20008400000 */
[----:B------:R-:W-:Y:S01]  /*1f770*/  FMUL R195, R195, UR20 ;  /* 0x00000014c3c37c20 */ /* 0x000fe20008400000 */
        /* <DEDUP_REMOVED lines=16> */
[----:B------:R0:W-:Y:S01]  /*1f880*/  @!P5 STG.E.U8 desc[UR14][R26.64+0x41], R3 ;  /* 0x000041031a00d986 */ /* 0x0001e2000c10110e */
[----:B------:R-:W-:Y:S01]  /*1f890*/  ISETP.LT.OR P5, PT, R0, 0x49, !P2 ;  /* 0x000000490000780c */ /* 0x000fe200057a1670 */
[----:B------:R-:W-:Y:S01]  /*1f8a0*/  FMUL R202, R202, UR20 ;  /* 0x00000014caca7c20 */ /* 0x000fe20008400000 */
[----:B------:R-:W-:Y:S01]  /*1f8b0*/  FMUL R203, R203, UR20 ;  /* 0x00000014cbcb7c20 */ /* 0x000fe20008400000 */
[----:B------:R-:W-:Y:S01]  /*1f8c0*/  FMUL R204, R204, UR20 ;  /* 0x00000014cccc7c20 */ /* 0x000fe20008400000 */
[----:B------:R-:W-:Y:S01]  /*1f8d0*/  FMUL R205, R205, UR20 ;  /* 0x00000014cdcd7c20 */ /* 0x000fe20008400000 */
[----:B------:R-:W-:Y:S01]  /*1f8e0*/  @!P3 STG.E.U8 desc[UR14][R24.64+0x48], R167 ;  /* 0x000048a71800b986 */ /* 0x000fe2000c10110e */
[----:B------:R-:W-:-:S03]  /*1f8f0*/  ISETP.LT.OR P3, PT, R0, 0x4a, !P2 ;  /* 0x0000004a0000780c */ /* 0x000fc60005761670 */
[----:B------:R3:W-:Y:S01]  /*1f900*/  @!P6 STG.E.U8 desc[UR14][R24.64+0x49], R5 ;  /* 0x000049051800e986 */ /* 0x0007e2000c10110e */
[C---:B------:R-:W-:Y:S02]  /*1f910*/  ISETP.LT.OR P6, PT, R0.reuse, 0x51, !P1 ;  /* 0x000000510000780c */ /* 0x040fe40004fc1670 */
[----:B0-----:R-:W-:Y:S01]  /*1f920*/  F2FP.SATFINITE.E4M3.F32.PACK_AB_MERGE_C R3, RZ, R170, RZ ;  /* 0x000000aaff03723e */ /* 0x001fe200048070ff */
[----:B------:R-:W-:Y:S01]  /*1f930*/  @!P5 STG.E.U8 desc[UR14][R26.64+0x48], R169 ;  /* 0x000048a91a00d986 */ /* 0x000fe2000c10110e */
[----:B------:R-:W-:Y:S01]  /*1f940*/  ISETP.LT.OR P5, PT, R0, 0x52, !P1 ;  /* 0x000000520000780c */ /* 0x000fe20004fa1670 */
[----:B------:R-:W-:Y:S01]  /*1f950*/  FMUL R206, R206, UR20 ;  /* 0x00000014cece7c20 */ /* 0x000fe20008400000 */
[----:B------:R-:W-:Y:S01]  /*1f960*/  FMUL R207, R207, UR20 ;  /* 0x00000014cfcf7c20 */ /* 0x000fe20008400000 */
[----:B------:R-:W-:Y:S01]  /*1f970*/  FMUL R208, R208, UR20 ;  /* 0x00000014d0d07c20 */ /* 0x000fe20008400000 */
[----:B------:R-:W-:Y:S01]  /*1f980*/  FMUL R209, R209, UR20 ;  /* 0x00000014d1d17c20 */ /* 0x000fe20008400000 */
[----:B------:R0:W-:Y:S01]  /*1f990*/  @!P3 STG.E.U8 desc[UR14][R26.64+0x49], R3 ;  /* 0x000049031a00b986 */ /* 0x0001e2000c10110e */
[----:B------:R-:W-:-:S03]  /*1f9a0*/  ISETP.LT.OR P3, PT, R0, 0x51, !P2 ;  /* 0x000000510000780c */ /* 0x000fc60005761670 */
[----:B------:R-:W-:Y:S01]  /*1f9b0*/  @!P6 STG.E.U8 desc[UR14][R24.64+0x50], R171 ;  /* 0x000050ab1800e986 */ /* 0x000fe2000c10110e */
[----:B------:R-:W-:Y:S02]  /*1f9c0*/  ISETP.LT.OR P6, PT, R0, 0x52, !P2 ;  /* 0x000000520000780c */ /* 0x000fe400057c1670 */
[----:B---3--:R-:W-:Y:S01]  /*1f9d0*/  F2FP.SATFINITE.E4M3.F32.PACK_AB_MERGE_C R5, RZ, R172, RZ ;  /* 0x000000acff05723e */ /* 0x008fe200048070ff */
[----:B------:R-:W-:Y:S01]  /*1f9e0*/  FMUL R210, R210, UR20 ;  /* 0x00000014d2d27c20 */ /* 0x000fe20008400000 */
[----:B------:R-:W-:Y:S01]  /*1f9f0*/  FMUL R211, R211, UR20 ;  /* 0x00000014d3d37c20 */ /* 0x000fe20008400000 */
[----:B------:R-:W-:Y:S01]  /*1fa00*/  FMUL R212, R212, UR20 ;  /* 0x00000014d4d47c20 */ /* 0x000fe20008400000 */
[----:B------:R-:W-:Y:S01]  /*1fa10*/  FMUL R213, R213, UR20 ;  /* 0x00000014d5d57c20 */ /* 0x000fe20008400000 */
[----:B------:R3:W-:Y:S01]  /*1fa20*/  @!P5 STG.E.U8 desc[UR14][R24.64+0x51], R5 ;  /* 0x000051051800d986 */ /* 0x0007e2000c10110e */
[----:B------:R-:W-:-:S03]  /*1fa30*/  ISETP.LT.OR P5, PT, R0, 0x59, !P1 ;  /* 0x000000590000780c */ /* 0x000fc60004fa1670 */
[----:B------:R-:W-:Y:S01]  /*1fa40*/  @!P3 STG.E.U8 desc[UR14][R26.64+0x50], R173 ;  /* 0x000050ad1a00b986 */ /* 0x000fe2000c10110e */
[----:B------:R-:W-:-:S03]  /*1fa50*/  ISETP.LT.OR P3, PT, R0, 0x5a, !P1 ;  /* 0x0000005a0000780c */ /* 0x000fc60004f61670 */
[----:B------:R5:W-:Y:S01]  /*1fa60*/  @!P6 STG.E.U8 desc[UR14][R26.64+0x51], R7 ;  /* 0x000051071a00e986 */ /* 0x000be2000c10110e */
[----:B------:R-:W-:Y:S02]  /*1fa70*/  ISETP.LT.OR P6, PT, R0, 0x59, !P2 ;  /* 0x000000590000780c */ /* 0x000fe400057c1670 */
[----:B------:R-:W-:Y:S01]  /*1fa80*/  F2FP.SATFINITE.E4M3.F32.PACK_AB_MERGE_C R175, RZ, R175, RZ ;  /* 0x000000afffaf723e */ /* 0x000fe200048070ff */
[----:B------:R-:W-:Y:S01]  /*1fa90*/  FMUL R214, R214, UR20 ;  /* 0x00000014d6d67c20 */ /* 0x000fe20008400000 */
[----:B0-----:R-:W-:Y:S01]  /*1faa0*/  F2FP.SATFINITE.E4M3.F32.PACK_AB_MERGE_C R3, RZ, R176, RZ ;  /* 0x000000b0ff03723e */ /* 0x001fe200048070ff */
[----:B------:R-:W-:Y:S01]  /*1fab0*/  FMUL R215, R215, UR20 ;  /* 0x00000014d7d77c20 */ /* 0x000fe20008400000 */
[----:B------:R-:W-:Y:S01]  /*1fac0*/  F2FP.SATFINITE.E4M3.F32.PACK_AB_MERGE_C R177, RZ, R177, RZ ;  /* 0x000000b1ffb1723e */ /* 0x000fe200048070ff */
[----:B------:R-:W-:Y:S01]  /*1fad0*/  @!P5 STG.E.U8 desc[UR14][R24.64+0x58], R175 ;  /* 0x000058af1800d986 */ /* 0x000fe2000c10110e */
[----:B------:R-:W-:-:S03]  /*1fae0*/  ISETP.LT.OR P5, PT, R0, 0x5a, !P2 ;  /* 0x0000005a0000780c */ /* 0x000fc600057a1670 */
[----:B------:R0:W-:Y:S01]  /*1faf0*/  @!P3 STG.E.U8 desc[UR14][R24.64+0x59], R3 ;  /* 0x000059031800b986 */ /* 0x0001e2000c10110e */
[----:B------:R-:W-:-:S03]  /*1fb00*/  ISETP.LT.OR P3, PT, R0, 0x61, !P1 ;  /* 0x000000610000780c */ /* 0x000fc60004f61670 */
[----:B------:R-:W-:Y:S01]  /*1fb10*/  @!P6 STG.E.U8 desc[UR14][R26.64+0x58], R177 ;  /* 0x000058b11a00e986 */ /* 0x000fe2000c10110e */
[----:B------:R-:W-:Y:S02]  /*1fb20*/  ISETP.LT.OR P6, PT, R0, 0x62, !P1 ;  /* 0x000000620000780c */ /* 0x000fe40004fc1670 */
[----:B---3--:R-:W-:Y:S01]  /*1fb30*/  F2FP.SATFINITE.E4M3.F32.PACK_AB_MERGE_C R5, RZ, R178, RZ ;  /* 0x000000b2ff05723e */ /* 0x008fe200048070ff */
[----:B------:R-:W-:Y:S01]  /*1fb40*/  FMUL R216, R216, UR20 ;  /* 0x00000014d8d87c20 */ /* 0x000fe20008400000 */
[----:B------:R-:W-:Y:S01]  /*1fb50*/  F2FP.SATFINITE.E4M3.F32.PACK_AB_MERGE_C R179, RZ, R179, RZ ;  /* 0x000000b3ffb3723e */ /* 0x000fe200048070ff */
[----:B------:R-:W-:Y:S01]  /*1fb60*/  FMUL R217, R217, UR20 ;  /* 0x00000014d9d97c20 */ /* 0x000fe20008400000 */
[----:B-----5:R-:W-:Y:S01]  /*1fb70*/  F2FP.SATFINITE.E4M3.F32.PACK_AB_MERGE_C R7, RZ, R180, RZ ;  /* 0x000000b4ff07723e */ /* 0x020fe200048070ff */
        /* <DEDUP_REMOVED lines=97> */
[----:B--2---:R-:W-:Y:S01]  /*20190*/  FMUL R2, R2, UR20 ;  /* 0x0000001402027c20 */ /* 0x004fe20008400000 */
        /* <DEDUP_REMOVED lines=8> */
[----:B------:R-:W2:Y:S01]  /*20220*/  LDL.LU R39, [R1+0x218] ;  /* 0x0002180001277983 */ /* 0x000ea20000300800 */
[----:B------:R-:W-:Y:S01]  /*20230*/  F2FP.SATFINITE.E4M3.F32.PACK_AB_MERGE_C R209, RZ, R209, RZ ;  /* 0x000000d1ffd1723e */ /* 0x000fe200048070ff */
[----:B------:R-:W-:Y:S01]  /*20240*/  FMUL R236, R236, UR20 ;  /* 0x00000014ecec7c20 */ /* 0x000fe20008400000 */
[----:B-----5:R-:W-:Y:S01]  /*20250*/  F2FP.SATFINITE.E4M3.F32.PACK_AB_MERGE_C R7, RZ, R210, RZ ;  /* 0x000000d2ff07723e */ /* 0x020fe200048070ff */
[----:B------:R3:W-:Y:S01]  /*20260*/  @!P5 STG.E.U8 desc[UR14][R24.64+0x99], R5 ;  /* 0x000099051800d986 */ /* 0x0007e2000c10110e */
[C---:B------:R-:W-:Y:S01]  /*20270*/  ISETP.LT.OR P5, PT, R0.reuse, 0xa1, !P1 ;  /* 0x000000a10000780c */ /* 0x040fe20004fa1670 */
[----:B------:R-:W-:Y:S01]  /*20280*/  FMUL R235, R235, UR20 ;  /* 0x00000014ebeb7c20 */ /* 0x000fe20008400000 */
[----:B------:R-:W-:Y:S01]  /*20290*/  F2FP.SATFINITE.E4M3.F32.PACK_AB_MERGE_C R211, RZ, R211, RZ ;  /* 0x000000d3ffd3723e */ /* 0x000fe200048070ff */
[----:B------:R-:W-:Y:S01]  /*202a0*/  @!P3 STG.E.U8 desc[UR14][R26.64+0x98], R209 ;  /* 0x000098d11a00b986 */ /* 0x000fe2000c10110e */
[C---:B------:R-:W-:Y:S01]  /*202b0*/  ISETP.LT.OR P3, PT, R0.reuse, 0xa2, !P1 ;  /* 0x000000a20000780c */ /* 0x040fe20004f61670 */
[----:B------:R-:W-:Y:S01]  /*202c0*/  FMUL R237, R237, UR20 ;  /* 0x00000014eded7c20 */ /* 0x000fe20008400000 */
[----:B0-----:R-:W-:Y:S01]  /*202d0*/  F2FP.SATFINITE.E4M3.F32.PACK_AB_MERGE_C R3, RZ, R212, RZ ;  /* 0x000000d4ff03723e */ /* 0x001fe200048070ff */
[----:B------:R0:W-:Y:S01]  /*202e0*/  @!P6 STG.E.U8 desc[UR14][R26.64+0x99], R7 ;  /* 0x000099071a00e986 */ /* 0x0001e2000c10110e */
[----:B------:R-:W-:-:S02]  /*202f0*/  ISETP.LT.OR P6, PT, R0, 0xa1, !P2 ;  /* 0x000000a10000780c */ /* 0x000fc400057c1670 */
[----:B------:R-:W-:Y:S01]  /*20300*/  F2FP.SATFINITE.E4M3.F32.PACK_AB_MERGE_C R213, RZ, R213, RZ ;  /* 0x000000d5ffd5723e */ /* 0x000fe200048070ff */
[----:B------:R-:W5:Y:S01]  /*20310*/  LDL.LU R38, [R1+0x21c] ;  /* 0x00021c0001267983 */ /* 0x000f620000300800 */
[----:B---3--:R-:W-:Y:S02]  /*20320*/  F2FP.SATFINITE.E4M3.F32.PACK_AB_MERGE_C R5, RZ, R214, RZ ;  /* 0x000000d6ff05723e */ /* 0x008fe400048070ff */
[----:B------:R-:W-:Y:S01]  /*20330*/  F2FP.SATFINITE.E4M3.F32.PACK_AB_MERGE_C R215, RZ, R215, RZ ;  /* 0x000000d7ffd7723e */ /* 0x000fe200048070ff */
[----:B------:R-:W-:Y:S01]  /*20340*/  @!P5 STG.E.U8 desc[UR14][R24.64+0xa0], R211 ;  /* 0x0000a0d31800d986 */ /* 0x000fe2000c10110e */
[C---:B------:R-:W-:Y:S02]  /*20350*/  ISETP.LT.OR P5, PT, R0.reuse, 0xa2, !P2 ;  /* 0x000000a20000780c */ /* 0x040fe400057a1670 */
[----:B------:R-:W-:Y:S01]  /*20360*/  F2FP.SATFINITE.E4M3.F32.PACK_AB_MERGE_C R217, RZ, R217, RZ ;  /* 0x000000d9ffd9723e */ /* 0x000fe200048070ff */
[----:B------:R3:W-:Y:S01]  /*20370*/  @!P3 STG.E.U8 desc[UR14][R24.64+0xa1], R3 ;  /* 0x0000a1031800b986 */ /* 0x0007e2000c10110e */
[----:B------:R-:W-:-:S02]  /*20380*/  ISETP.LT.OR P3, PT, R0, 0xa9, !P1 ;  /* 0x000000a90000780c */ /* 0x000fc40004f61670 */
[----:B0-----:R-:W-:Y:S01]  /*20390*/  F2FP.SATFINITE.E4M3.F32.PACK_AB_MERGE_C R7, RZ, R216, RZ ;  /* 0x000000d8ff07723e */ /* 0x001fe200048070ff */
[----:B------:R-:W-:Y:S01]  /*203a0*/  @!P6 STG.E.U8 desc[UR14][R26.64+0xa0], R213 ;  /* 0x0000a0d51a00e986 */ /* 0x000fe2000c10110e */
[C---:B------:R-:W-:Y:S02]  /*203b0*/  ISETP.LT.OR P6, PT, R0.reuse, 0xaa, !P1 ;  /* 0x000000aa0000780c */ /* 0x040fe40004fc1670 */
[----:B------:R-:W-:Y:S02]  /*203c0*/  F2FP.SATFINITE.E4M3.F32.PACK_AB_MERGE_C R219, RZ, R219, RZ ;  /* 0x000000dbffdb723e */ /* 0x000fe400048070ff */
[----:B------:R-:W-:Y:S01]  /*203d0*/  F2FP.SATFINITE.E4M3.F32.PACK_AB_MERGE_C R221, RZ, R221, RZ ;  /* 0x000000ddffdd723e */ /* 0x000fe200048070ff */
[----:B------:R0:W-:Y:S01]  /*203e0*/  @!P5 STG.E.U8 desc[UR14][R26.64+0xa1], R5 ;  /* 0x0000a1051a00d986 */ /* 0x0001e2000c10110e */
[C---:B------:R-:W-:Y:S02]  /*203f0*/  ISETP.LT.OR P5, PT, R0.reuse, 0xa9, !P2 ;  /* 0x000000a90000780c */ /* 0x040fe400057a1670 */
[----:B---3--:R-:W-:Y:S01]  /*20400*/  F2FP.SATFINITE.E4M3.F32.PACK_AB_MERGE_C R3, RZ, R218, RZ ;  /* 0x000000daff03723e */ /* 0x008fe200048070ff */
[----:B------:R-:W-:Y:S01]  /*20410*/  @!P3 STG.E.U8 desc[UR14][R24.64+0xa8], R215 ;  /* 0x0000a8d71800b986 */ /* 0x000fe2000c10110e */
[----:B------:R-:W-:-:S02]  /*20420*/  ISETP.LT.OR P3, PT, R0, 0xaa, !P2 ;  /* 0x000000aa0000780c */ /* 0x000fc40005761670 */
[----:B------:R-:W-:Y:S01]  /*20430*/  F2FP.SATFINITE.E4M3.F32.PACK_AB_MERGE_C R223, RZ, R223, RZ ;  /* 0x000000dfffdf723e */ /* 0x000fe200048070ff */
[----:B------:R3:W-:Y:S01]  /*20440*/  @!P6 STG.E.U8 desc[UR14][R24.64+0xa9], R7 ;  /* 0x0000a9071800e986 */ /* 0x0007e2000c10110e */
[C---:B------:R-:W-:Y:S02]  /*20450*/  ISETP.LT.OR P6, PT, R0.reuse, 0xb1, !P1 ;  /* 0x000000b10000780c */ /* 0x040fe40004fc1670 */
[----:B------:R-:W-:Y:S02]  /*20460*/  F2FP.SATFINITE.E4M3.F32.PACK_AB_MERGE_C R225, RZ, R225, RZ ;  /* 0x000000e1ffe1723e */ /* 0x000fe400048070ff */
[----:B0-----:R-:W-:Y:S01]  /*20470*/  F2FP.SATFINITE.E4M3.F32.PACK_AB_MERGE_C R5, RZ, R220, RZ ;  /* 0x000000dcff05723e */ /* 0x001fe200048070ff */
[----:B------:R-:W-:Y:S01]  /*20480*/  @!P5 STG.E.U8 desc[UR14][R26.64+0xa8], R217 ;  /* 0x0000a8d91a00d986 */ /* 0x000fe2000c10110e */
[C---:B------:R-:W-:Y:S02]  /*20490*/  ISETP.LT.OR P5, PT, R0.reuse, 0xb2, !P1 ;  /* 0x000000b20000780c */ /* 0x040fe40004fa1670 */
[----:B------:R-:W-:Y:S01]  /*204a0*/  F2FP.SATFINITE.E4M3.F32.PACK_AB_MERGE_C R227, RZ, R227, RZ ;  /* 0x000000e3ffe3723e */ /* 0x000fe200048070ff */
[----:B------:R0:W-:Y:S01]  /*204b0*/  @!P3 STG.E.U8 desc[UR14][R26.64+0xa9], R3 ;  /* 0x0000a9031a00b986 */ /* 0x0001e2000c10110e */
[----:B------:R-:W-:-:S02]  /*204c0*/  ISETP.LT.OR P3, PT, R0, 0xb1, !P2 ;  /* 0x000000b10000780c */ /* 0x000fc40005761670 */
[----:B---3--:R-:W-:Y:S01]  /*204d0*/  F2FP.SATFINITE.E4M3.F32.PACK_AB_MERGE_C R7, RZ, R222, RZ ;  /* 0x000000deff07723e */ /* 0x008fe200048070ff */
[----:B------:R-:W-:Y:S01]  /*204e0*/  @!P6 STG.E.U8 desc[UR14][R24.64+0xb0], R219 ;  /* 0x0000b0db1800e986 */ /* 0x000fe2000c10110e */
[C---:B------:R-:W-:Y:S02]  /*204f0*/  ISETP.LT.OR P6, PT, R0.reuse, 0xb2, !P2 ;  /* 0x000000b20000780c */ /* 0x040fe400057c1670 */
[----:B------:R-:W-:Y:S02]  /*20500*/  F2FP.SATFINITE.E4M3.F32.PACK_AB_MERGE_C R229, RZ, R229, RZ ;  /* 0x000000e5ffe5723e */ /* 0x000fe400048070ff */
[----:B------:R-:W-:Y:S01]  /*20510*/  F2FP.SATFINITE.E4M3.F32.PACK_AB_MERGE_C R231, RZ, R231, RZ ;  /* 0x000000e7ffe7723e */ /* 0x000fe200048070ff */
[----:B------:R3:W-:Y:S01]  /*20520*/  @!P5 STG.E.U8 desc[UR14][R24.64+0xb1], R5 ;  /* 0x0000b1051800d986 */ /* 0x0007e2000c10110e */
[C---:B------:R-:W-:Y:S02]  /*20530*/  ISETP.LT.OR P5, PT, R0.reuse, 0xb9, !P1 ;  /* 0x000000b90000780c */ /* 0x040fe40004fa1670 */
[----:B0-----:R-:W-:Y:S01]  /*20540*/  F2FP.SATFINITE.E4M3.F32.PACK_AB_MERGE_C R3, RZ, R224, RZ ;  /* 0x000000e0ff03723e */ /* 0x001fe200048070ff */
[----:B------:R-:W-:Y:S01]  /*20550*/  @!P3 STG.E.U8 desc[UR14][R26.64+0xb0], R221 ;  /* 0x0000b0dd1a00b986 */ /* 0x000fe2000c10110e */
[----:B------:R-:W-:-:S02]  /*20560*/  ISETP.LT.OR P3, PT, R0, 0xba, !P1 ;  /* 0x000000ba0000780c */ /* 0x000fc40004f61670 */
[----:B------:R-:W-:Y:S01]  /*20570*/  F2FP.SATFINITE.E4M3.F32.PACK_AB_MERGE_C R233, RZ, R233, RZ ;  /* 0x000000e9ffe9723e */ /* 0x000fe200048070ff */
[----:B------:R0:W-:Y:S01]  /*20580*/  @!P6 STG.E.U8 desc[UR14][R26.64+0xb1], R7 ;  /* 0x0000b1071a00e986 */ /* 0x0001e2000c10110e */
[C---:B------:R-:W-:Y:S02]  /*20590*/  ISETP.LT.OR P6, PT, R0.reuse, 0xb9, !P2 ;  /* 0x000000b90000780c */ /* 0x040fe400057c1670 */
[----:B------:R-:W-:Y:S02]  /*205a0*/  F2FP.SATFINITE.E4M3.F32.PACK_AB_MERGE_C R235, RZ, R235, RZ ;  /* 0x000000ebffeb723e */ /* 0x000fe400048070ff */
[----:B---3--:R-:W-:Y:S01]  /*205b0*/  F2FP.SATFINITE.E4M3.F32.PACK_AB_MERGE_C R5, RZ, R226, RZ ;  /* 0x000000e2ff05723e */ /* 0x008fe200048070ff */
[----:B------:R-:W-:Y:S01]  /*205c0*/  @!P5 STG.E.U8 desc[UR14][R24.64+0xb8], R223 ;  /* 0x0000b8df1800d986 */ /* 0x000fe2000c10110e */
[----:B------:R-:W-:-:S03]  /*205d0*/  ISETP.LT.OR P5, PT, R0, 0xba, !P2 ;  /* 0x000000ba0000780c */ /* 0x000fc600057a1670 */
[----:B------:R3:W-:Y:S01]  /*205e0*/  @!P3 STG.E.U8 desc[UR14][R24.64+0xb9], R3 ;  /* 0x0000b9031800b986 */ /* 0x0007e2000c10110e */
[C---:B------:R-:W-:Y:S02]  /*205f0*/  ISETP.LT.OR P3, PT, R0.reuse, 0xc1, !P1 ;  /* 0x000000c10000780c */ /* 0x040fe40004f61670 */
[----:B0-----:R-:W-:Y:S01]  /*20600*/  F2FP.SATFINITE.E4M3.F32.PACK_AB_MERGE_C R7, RZ, R228, RZ ;  /* 0x000000e4ff07723e */ /* 0x001fe200048070ff */
[----:B------:R-:W-:Y:S01]  /*20610*/  @!P6 STG.E.U8 desc[UR14][R26.64+0xb8], R225 ;  /* 0x0000b8e11a00e986 */ /* 0x000fe2000c10110e */
[----:B------:R-:W-:-:S05]  /*20620*/  ISETP.LT.OR P6, PT, R0, 0xc2, !P1 ;  /* 0x000000c20000780c */ /* 0x000fca0004fc1670 */
[----:B------:R0:W-:Y:S01]  /*20630*/  @!P5 STG.E.U8 desc[UR14][R26.64+0xb9], R5 ;  /* 0x0000b9051a00d986 */ /* 0x0001e2000c10110e */
[C---:B------:R-:W-:Y:S02]  /*20640*/  ISETP.LT.OR P5, PT, R0.reuse, 0xc1, !P2 ;  /* 0x000000c10000780c */ /* 0x040fe400057a1670 */
[----:B---3--:R-:W-:Y:S01]  /*20650*/  F2FP.SATFINITE.E4M3.F32.PACK_AB_MERGE_C R3, RZ, R230, RZ ;  /* 0x000000e6ff03723e */ /* 0x008fe200048070ff */
[----:B------:R-:W-:Y:S01]  /*20660*/  @!P3 STG.E.U8 desc[UR14][R24.64+0xc0], R227 ;  /* 0x0000c0e31800b986 */ /* 0x000fe2000c10110e */
[----:B------:R-:W-:-:S03]  /*20670*/  ISETP.LT.OR P3, PT, R0, 0xc2, !P2 ;  /* 0x000000c20000780c */ /* 0x000fc60005761670 */
[----:B------:R3:W-:Y:S01]  /*20680*/  @!P6 STG.E.U8 desc[UR14][R24.64+0xc1], R7 ;  /* 0x0000c1071800e986 */ /* 0x0007e2000c10110e */
[----:B------:R-:W-:Y:S02]  /*20690*/  ISETP.LT.OR P6, PT, R0, 0xc9, !P1 ;  /* 0x000000c90000780c */ /* 0x000fe40004fc1670 */
[----:B0-----:R-:W-:-:S03]  /*206a0*/  F2FP.SATFINITE.E4M3.F32.PACK_AB_MERGE_C R5, RZ, R232, RZ ;  /* 0x000000e8ff05723e */ /* 0x001fc600048070ff */
[----:B------:R-:W-:Y:S01]  /*206b0*/  @!P5 STG.E.U8 desc[UR14][R26.64+0xc0], R229 ;  /* 0x0000c0e51a00d986 */ /* 0x000fe2000c10110e */
[----:B------:R-:W-:-:S03]  /*206c0*/  ISETP.LT.OR P5, PT, R0, 0xca, !P1 ;  /* 0x000000ca0000780c */ /* 0x000fc60004fa1670 */
[----:B------:R4:W-:Y:S01]  /*206d0*/  @!P3 STG.E.U8 desc[UR14][R26.64+0xc1], R3 ;  /* 0x0000c1031a00b986 */ /* 0x0009e2000c10110e */
[C---:B------:R-:W-:Y:S02]  /*206e0*/  ISETP.LT.OR P3, PT, R0.reuse, 0xc9, !P2 ;  /* 0x000000c90000780c */ /* 0x040fe40005761670 */
[----:B---3--:R-:W-:Y:S01]  /*206f0*/  F2FP.SATFINITE.E4M3.F32.PACK_AB_MERGE_C R7, RZ, R234, RZ ;  /* 0x000000eaff07723e */ /* 0x008fe200048070ff */
[----:B------:R-:W-:Y:S01]  /*20700*/  @!P6 STG.E.U8 desc[UR14][R24.64+0xc8], R231 ;  /* 0x0000c8e71800e986 */ /* 0x000fe2000c10110e */
[----:B------:R-:W-:-:S05]  /*20710*/  ISETP.LT.OR P6, PT, R0, 0xca, !P2 ;  /* 0x000000ca0000780c */ /* 0x000fca00057c1670 */
[----:B------:R0:W-:Y:S01]  /*20720*/  @!P5 STG.E.U8 desc[UR14][R24.64+0xc9], R5 ;  /* 0x0000c9051800d986 */ /* 0x0001e2000c10110e */
[----:B------:R-:W-:-:S03]  /*20730*/  ISETP.LT.OR P5, PT, R0, 0xd1, !P1 ;  /* 0x000000d10000780c */ /* 0x000fc60004fa1670 */
[----:B------:R-:W-:Y:S01]  /*20740*/  @!P3 STG.E.U8 desc[UR14][R26.64+0xc8], R233 ;  /* 0x0000c8e91a00b986 */ /* 0x000fe2000c10110e */
[----:B------:R-:W-:-:S03]  /*20750*/  ISETP.LT.OR P3, PT, R0, 0xd2, !P1 ;  /* 0x000000d20000780c */ /* 0x000fc60004f61670 */
[----:B------:R3:W-:Y:S01]  /*20760*/  @!P6 STG.E.U8 desc[UR14][R26.64+0xc9], R7 ;  /* 0x0000c9071a00e986 */ /* 0x0007e2000c10110e */
[----:B----4-:R-:W-:Y:S01]  /*20770*/  FMUL R3, R36, UR20 ;  /* 0x0000001424037c20 */ /* 0x010fe20008400000 */
[----:B------:R-:W-:Y:S02]  /*20780*/  ISETP.LT.OR P6, PT, R0, 0xd1, !P2 ;  /* 0x000000d10000780c */ /* 0x000fe400057c1670 */
[----:B0-----:R-:W-:Y:S02]  /*20790*/  F2FP.SATFINITE.E4M3.F32.PACK_AB_MERGE_C R5, RZ, R236, RZ ;  /* 0x000000ecff05723e */ /* 0x001fe400048070ff */
[----:B---3--:R-:W-:Y:S01]  /*207a0*/  F2FP.SATFINITE.E4M3.F32.PACK_AB_MERGE_C R7, RZ, R2, RZ ;  /* 0x00000002ff07723e */ /* 0x008fe200048070ff */
[----:B------:R-:W-:Y:S01]  /*207b0*/  FMUL R2, R37, UR20 ;  /* 0x0000001425027c20 */ /* 0x000fe20008400000 */
[----:B------:R-:W-:Y:S04]  /*207c0*/  @!P5 STG.E.U8 desc[UR14][R24.64+0xd0], R235 ;  /* 0x0000d0eb1800d986 */ /* 0x000fe8000c10110e */
[----:B------:R-:W3:Y:S01]  /*207d0*/  LDL.LU R37, [R1+0x220] ;  /* 0x0002200001257983 */ /* 0x000ee20000300800 */
[----:B------:R-:W-:Y:S01]  /*207e0*/  F2FP.SATFINITE.E4M3.F32.PACK_AB_MERGE_C R9, RZ, R2, RZ ;  /* 0x00000002ff09723e */ /* 0x000fe200048070ff */
[----:B------:R-:W-:-:S02]  /*207f0*/  FMUL R2, R35, UR20 ;  /* 0x0000001423027c20 */ /* 0x000fc40008400000 */
[----:B------:R-:W4:Y:S01]  /*20800*/  LDL.LU R36, [R1+0x224] ;  /* 0x0002240001247983 */ /* 0x000f220000300800 */
[----:B------:R-:W-:-:S03]  /*20810*/  F2FP.SATFINITE.E4M3.F32.PACK_AB_MERGE_C R11, RZ, R3, RZ ;  /* 0x00000003ff0b723e */ /* 0x000fc600048070ff */
[----:B------:R0:W-:Y:S01]  /*20820*/  @!P3 STG.E.U8 desc[UR14][R24.64+0xd1], R5 ;  /* 0x0000d1051800b986 */ /* 0x0001e2000c10110e */
[----:B------:R-:W-:-:S03]  /*20830*/  FMUL R3, R32, UR20 ;  /* 0x0000001420037c20 */ /* 0x000fc60008400000 */
[----:B------:R-:W4:Y:S01]  /*20840*/  LDL.LU R35, [R1+0x228] ;  /* 0x0002280001237983 */ /* 0x000f220000300800 */
[----:B0-----:R-:W-:Y:S01]  /*20850*/  F2FP.SATFINITE.E4M3.F32.PACK_AB_MERGE_C R5, RZ, R2, RZ ;  /* 0x00000002ff05723e */ /* 0x001fe200048070ff */
[----:B------:R-:W-:Y:S02]  /*20860*/  FMUL R2, R33, UR20 ;  /* 0x0000001421027c20 */ /* 0x000fe40008400000 */
[----:B------:R-:W4:Y:S04]  /*20870*/  LDL.LU R33, [R1+0x22c] ;  /* 0x00022c0001217983 */ /* 0x000f280000300800 */
[----:B------:R-:W4:Y:S01]  /*20880*/  LDL.LU R32, [R1+0x230] ;  /* 0x0002300001207983 */ /* 0x000f220000300800 */
[C---:B------:R-:W-:Y:S02]  /*20890*/  ISETP.LT.OR P5, PT, R0.reuse, 0xd2, !P2 ;  /* 0x000000d20000780c */ /* 0x040fe400057a1670 */
[----:B------:R-:W-:Y:S01]  /*208a0*/  ISETP.LT.OR P3, PT, R0, 0xd9, !P1 ;  /* 0x000000d90000780c */ /* 0x000fe20004f61670 */
[----:B------:R-:W4:Y:S01]  /*208b0*/  LDL.LU R41, [R1+0x234] ;  /* 0x0002340001297983 */ /* 0x000f220000300800 */
[----:B------:R-:W-:-:S05]  /*208c0*/  F2FP.SATFINITE.E4M3.F32.PACK_AB_MERGE_C R237, RZ, R237, RZ ;  /* 0x000000edffed723e */ /* 0x000fca00048070ff */
[----:B------:R-:W-:Y:S01]  /*208d0*/  @!P6 STG.E.U8 desc[UR14][R26.64+0xd0], R237 ;  /* 0x0000d0ed1a00e986 */ /* 0x000fe2000c10110e */
[----:B------:R-:W-:-:S03]  /*208e0*/  ISETP.LT.OR P6, PT, R0, 0xda, !P1 ;  /* 0x000000da0000780c */ /* 0x000fc60004fc1670 */
[----:B------:R0:W-:Y:S01]  /*208f0*/  @!P5 STG.E.U8 desc[UR14][R26.64+0xd1], R7 ;  /* 0x0000d1071a00d986 */ /* 0x0001e2000c10110e */
[----:B------:R-:W-:-:S03]  /*20900*/  ISETP.LT.OR P5, PT, R0, 0xd9, !P2 ;  /* 0x000000d90000780c */ /* 0x000fc600057a1670 */
[----:B------:R1:W-:Y:S01]  /*20910*/  @!P3 STG.E.U8 desc[UR14][R24.64+0xd8], R9 ;  /* 0x0000d8091800b986 */ /* 0x0003e2000c10110e */
[----:B------:R-:W-:Y:S02]  /*20920*/  ISETP.LT.OR P3, PT, R0, 0xda, !P2 ;  /* 0x000000da0000780c */ /* 0x000fe40005761670 */
[----:B0-----:R-:W-:-:S03]  /*20930*/  F2FP.SATFINITE.E4M3.F32.PACK_AB_MERGE_C R7, RZ, R2, RZ ;  /* 0x00000002ff07723e */ /* 0x001fc600048070ff */
[----:B------:R-:W-:Y:S01]  /*20940*/  @!P6 STG.E.U8 desc[UR14][R24.64+0xd9], R11 ;  /* 0x0000d90b1800e986 */ /* 0x000fe2000c10110e */
[----:B-1----:R-:W-:-:S03]  /*20950*/  F2FP.SATFINITE.E4M3.F32.PACK_AB_MERGE_C R9, RZ, R3, RZ ;  /* 0x00000003ff09723e */ /* 0x002fc600048070ff */
[----:B------:R0:W-:Y:S04]  /*20960*/  @!P5 STG.E.U8 desc[UR14][R26.64+0xd8], R5 ;  /* 0x0000d8051a00d986 */ /* 0x0001e8000c10110e */
[----:B------:R1:W-:Y:S01]  /*20970*/  @!P3 STG.E.U8 desc[UR14][R26.64+0xd9], R7 ;  /* 0x0000d9071a00b986 */ /* 0x0003e2000c10110e */
[----:B--2---:R-:W-:-:S03]  /*20980*/  FMUL R4, R39, UR20 ;  /* 0x0000001427047c20 */ /* 0x004fc60008400000 */
[----:B------:R-:W2:Y:S01]  /*20990*/  LDL.LU R39, [R1+0x238] ;  /* 0x0002380001277983 */ /* 0x000ea20000300800 */
[----:B-----5:R-:W-:-:S03]  /*209a0*/  FMUL R2, R38, UR20 ;  /* 0x0000001426027c20 */ /* 0x020fc60008400000 */
[----:B------:R-:W5:Y:S02]  /*209b0*/  LDL.LU R38, [R1+0x23c] ;  /* 0x00023c0001267983 */ /* 0x000f640000300800 */
[----:B0-----:R-:W-:Y:S02]  /*209c0*/  F2FP.SATFINITE.E4M3.F32.PACK_AB_MERGE_C R5, RZ, R2, RZ ;  /* 0x00000002ff05723e */ /* 0x001fe400048070ff */
[----:B------:R-:W-:Y:S01]  /*209d0*/  F2FP.SATFINITE.E4M3.F32.PACK_AB_MERGE_C R11, RZ, R4, RZ ;  /* 0x00000004ff0b723e */ /* 0x000fe200048070ff */
[----:B---3--:R-:W-:Y:S02]  /*209e0*/  FMUL R3, R37, UR20 ;  /* 0x0000001425037c20 */ /* 0x008fe40008400000 */
[----:B------:R-:W3:Y:S01]  /*209f0*/  LDL.LU R37, [R1+0x240] ;  /* 0x0002400001257983 */ /* 0x000ee20000300800 */
[----:B----4-:R-:W-:-:S03]  /*20a00*/  FMUL R2, R36, UR20 ;  /* 0x0000001424027c20 */ /* 0x010fc60008400000 */
[----:B------:R-:W4:Y:S01]  /*20a10*/  LDL.LU R36, [R1+0x244] ;  /* 0x0002440001247983 */ /* 0x000f220000300800 */
[----:B------:R-:W-:Y:S02]  /*20a20*/  F2FP.SATFINITE.E4M3.F32.PACK_AB_MERGE_C R13, RZ, R3, RZ ;  /* 0x00000003ff0d723e */ /* 0x000fe400048070ff */
[----:B-1----:R-:W-:Y:S01]  /*20a30*/  F2FP.SATFINITE.E4M3.F32.PACK_AB_MERGE_C R7, RZ, R2, RZ ;  /* 0x00000002ff07723e */ /* 0x002fe200048070ff */
[----:B------:R-:W-:Y:S02]  /*20a40*/  FMUL R2, R35, UR20 ;  /* 0x0000001423027c20 */ /* 0x000fe40008400000 */
[----:B------:R-:W4:Y:S01]  /*20a50*/  LDL.LU R35, [R1+0x248] ;  /* 0x0002480001237983 */ /* 0x000f220000300800 */
[----:B------:R-:W-:-:S03]  /*20a60*/  FMUL R3, R33, UR20 ;  /* 0x0000001421037c20 */ /* 0x000fc60008400000 */
[----:B------:R-:W4:Y:S01]  /*20a70*/  LDL.LU R33, [R1+0x24c] ;  /* 0x00024c0001217983 */ /* 0x000f220000300800 */
[----:B------:R-:W-:-:S03]  /*20a80*/  FMUL R4, R32, UR20 ;  /* 0x0000001420047c20 */ /* 0x000fc60008400000 */
[----:B------:R-:W4:Y:S01]  /*20a90*/  LDL.LU R32, [R1+0x250] ;  /* 0x0002500001207983 */ /* 0x000f220000300800 */
[C---:B------:R-:W-:Y:S02]  /*20aa0*/  ISETP.LT.OR P6, PT, R0.reuse, 0xe1, !P1 ;  /* 0x000000e10000780c */ /* 0x040fe40004fc1670 */
[C---:B------:R-:W-:Y:S02]  /*20ab0*/  ISETP.LT.OR P5, PT, R0.reuse, 0xe2, !P1 ;  /* 0x000000e20000780c */ /* 0x040fe40004fa1670 */
[----:B------:R-:W-:-:S09]  /*20ac0*/  ISETP.LT.OR P3, PT, R0, 0xe1, !P2 ;  /* 0x000000e10000780c */ /* 0x000fd20005761670 */
[----:B------:R0:W-:Y:S01]  /*20ad0*/  @!P6 STG.E.U8 desc[UR14][R24.64+0xe0], R9 ;  /* 0x0000e0091800e986 */ /* 0x0001e2000c10110e */
[----:B------:R-:W-:-:S03]  /*20ae0*/  ISETP.LT.OR P6, PT, R0, 0xe2, !P2 ;  /* 0x000000e20000780c */ /* 0x000fc600057c1670 */
[----:B------:R-:W-:Y:S01]  /*20af0*/  @!P5 STG.E.U8 desc[UR14][R24.64+0xe1], R11 ;  /* 0x0000e10b1800d986 */ /* 0x000fe2000c10110e */
[----:B------:R-:W-:-:S03]  /*20b00*/  ISETP.LT.OR P5, PT, R0, 0xe9, !P1 ;  /* 0x000000e90000780c */ /* 0x000fc60004fa1670 */
[----:B------:R1:W-:Y:S01]  /*20b10*/  @!P3 STG.E.U8 desc[UR14][R26.64+0xe0], R5 ;  /* 0x0000e0051a00b986 */ /* 0x0003e2000c10110e */
[----:B------:R-:W-:-:S05]  /*20b20*/  ISETP.LT.OR P3, PT, R0, 0xea, !P1 ;  /* 0x000000ea0000780c */ /* 0x000fca0004f61670 */
[----:B------:R-:W-:Y:S01]  /*20b30*/  @!P6 STG.E.U8 desc[UR14][R26.64+0xe1], R13 ;  /* 0x0000e10d1a00e986 */ /* 0x000fe2000c10110e */
[C---:B------:R-:W-:Y:S02]  /*20b40*/  ISETP.LT.OR P6, PT, R0.reuse, 0xe9, !P2 ;  /* 0x000000e90000780c */ /* 0x040fe400057c1670 */
[----:B0-----:R-:W-:Y:S01]  /*20b50*/  F2FP.SATFINITE.E4M3.F32.PACK_AB_MERGE_C R9, RZ, R2, RZ ;  /* 0x00000002ff09723e */ /* 0x001fe200048070ff */
[----:B------:R0:W-:Y:S01]  /*20b60*/  @!P5 STG.E.U8 desc[UR14][R24.64+0xe8], R7 ;  /* 0x0000e8071800d986 */ /* 0x0001e2000c10110e */
[----:B------:R-:W-:Y:S01]  /*20b70*/  ISETP.LT.OR P5, PT, R0, 0xea, !P2 ;  /* 0x000000ea0000780c */ /* 0x000fe200057a1670 */
[----:B------:R-:W-:Y:S01]  /*20b80*/  FMUL R2, R41, UR20 ;  /* 0x0000001429027c20 */ /* 0x000fe20008400000 */
[----:B-1----:R-:W-:Y:S02]  /*20b90*/  F2FP.SATFINITE.E4M3.F32.PACK_AB_MERGE_C R5, RZ, R3, RZ ;  /* 0x00000003ff05723e */ /* 0x002fe400048070ff */
[----:B------:R-:W-:Y:S01]  /*20ba0*/  F2FP.SATFINITE.E4M3.F32.PACK_AB_MERGE_C R11, RZ, R4, RZ ;  /* 0x00000004ff0b723e */ /* 0x000fe200048070ff */
[----:B------:R-:W-:Y:S01]  /*20bb0*/  @!P3 STG.E.U8 desc[UR14][R24.64+0xe9], R9 ;  /* 0x0000e9091800b986 */ /* 0x000fe2000c10110e */
[----:B0-----:R-:W-:-:S03]  /*20bc0*/  F2FP.SATFINITE.E4M3.F32.PACK_AB_MERGE_C R7, RZ, R2, RZ ;  /* 0x00000002ff07723e */ /* 0x001fc600048070ff */
[----:B------:R0:W-:Y:S04]  /*20bd0*/  @!P6 STG.E.U8 desc[UR14][R26.64+0xe8], R5 ;  /* 0x0000e8051a00e986 */ /* 0x0001e8000c10110e */
[----:B------:R1:W-:Y:S01]  /*20be0*/  @!P5 STG.E.U8 desc[UR14][R26.64+0xe9], R11 ;  /* 0x0000e90b1a00d986 */ /* 0x0003e2000c10110e */
[----:B--2---:R-:W-:-:S05]  /*20bf0*/  FMUL R3, R39, UR20 ;  /* 0x0000001427037c20 */ /* 0x004fca0008400000 */
[----:B------:R-:W-:Y:S01]  /*20c00*/  F2FP.SATFINITE.E4M3.F32.PACK_AB_MERGE_C R13, RZ, R3, RZ ;  /* 0x00000003ff0d723e */ /* 0x000fe200048070ff */
[----:B-----5:R-:W-:-:S05]  /*20c10*/  FMUL R2, R38, UR20 ;  /* 0x0000001426027c20 */ /* 0x020fca0008400000 */
[----:B0-----:R-:W-:Y:S01]  /*20c20*/  F2FP.SATFINITE.E4M3.F32.PACK_AB_MERGE_C R5, RZ, R2, RZ ;  /* 0x00000002ff05723e */ /* 0x001fe200048070ff */
[----:B---3--:R-:W-:Y:S02]  /*20c30*/  FMUL R3, R37, UR20 ;  /* 0x0000001425037c20 */ /* 0x008fe40008400000 */
[----:B------:R-:W2:Y:S01]  /*20c40*/  LDL.LU R37, [R1+0x254] ;  /* 0x0002540001257983 */ /* 0x000ea20000300800 */
[----:B----4-:R-:W-:-:S03]  /*20c50*/  FMUL R4, R36, UR20 ;  /* 0x0000001424047c20 */ /* 0x010fc60008400000 */
[----:B------:R-:W3:Y:S01]  /*20c60*/  LDL.LU R39, [R1+0x258] ;  /* 0x0002580001277983 */ /* 0x000ee20000300800 */
[----:B------:R-:W-:-:S03]  /*20c70*/  F2FP.SATFINITE.E4M3.F32.PACK_AB_MERGE_C R9, RZ, R3, RZ ;  /* 0x00000003ff09723e */ /* 0x000fc600048070ff */
[----:B------:R-:W4:Y:S01]  /*20c80*/  LDL.LU R36, [R1+0x25c] ;  /* 0x00025c0001247983 */ /* 0x000f220000300800 */
[----:B-1----:R-:W-:Y:S01]  /*20c90*/  F2FP.SATFINITE.E4M3.F32.PACK_AB_MERGE_C R11, RZ, R4, RZ ;  /* 0x00000004ff0b723e */ /* 0x002fe200048070ff */
[----:B------:R-:W-:Y:S02]  /*20ca0*/  FMUL R2, R35, UR20 ;  /* 0x0000001423027c20 */ /* 0x000fe40008400000 */
[----:B------:R-:W5:Y:S01]  /*20cb0*/  LDL.LU R35, [R1+0x260] ;  /* 0x0002600001237983 */ /* 0x000f620000300800 */
[----:B------:R-:W-:-:S03]  /*20cc0*/  FMUL R3, R33, UR20 ;  /* 0x0000001421037c20 */ /* 0x000fc60008400000 */
[----:B------:R-:W5:Y:S01]  /*20cd0*/  LDL.LU R33, [R1+0x264] ;  /* 0x0002640001217983 */ /* 0x000f620000300800 */
[----:B------:R-:W-:-:S03]  /*20ce0*/  FMUL R4, R32, UR20 ;  /* 0x0000001420047c20 */ /* 0x000fc60008400000 */
[----:B------:R-:W5:Y:S01]  /*20cf0*/  LDL.LU R32, [R1+0x268] ;  /* 0x0002680001207983 */ /* 0x000f620000300800 */
[C---:B------:R-:W-:Y:S02]  /*20d00*/  ISETP.LT.OR P3, PT, R0.reuse, 0xf1, !P1 ;  /* 0x000000f10000780c */ /* 0x040fe40004f61670 */
[C---:B------:R-:W-:Y:S01]  /*20d10*/  ISETP.LT.OR P6, PT, R0.reuse, 0xf2, !P1 ;  /* 0x000000f20000780c */ /* 0x040fe20004fc1670 */
[----:B------:R-:W5:Y:S01]  /*20d20*/  LDL.LU R38, [R1+0x26c] ;  /* 0x00026c0001267983 */ /* 0x000f620000300800 */
[----:B------:R-:W-:-:S09]  /*20d30*/  ISETP.LT.OR P5, PT, R0, 0xf1, !P2 ;  /* 0x000000f10000780c */ /* 0x000fd200057a1670 */
[----:B------:R0:W-:Y:S01]  /*20d40*/  @!P3 STG.E.U8 desc[UR14][R24.64+0xf0], R7 ;  /* 0x0000f0071800b986 */ /* 0x0001e2000c10110e */
[----:B------:R-:W-:-:S03]  /*20d50*/  ISETP.LT.OR P3, PT, R0, 0xf2, !P2 ;  /* 0x000000f20000780c */ /* 0x000fc60005761670 */
[----:B------:R1:W-:Y:S01]  /*20d60*/  @!P6 STG.E.U8 desc[UR14][R24.64+0xf1], R13 ;  /* 0x0000f10d1800e986 */ /* 0x0003e2000c10110e */
[C---:B------:R-:W-:Y:S02]  /*20d70*/  ISETP.LT.OR P6, PT, R0.reuse, 0xf9, !P1 ;  /* 0x000000f90000780c */ /* 0x040fe40004fc1670 */
[----:B------:R-:W-:Y:S01]  /*20d80*/  ISETP.LT.OR P1, PT, R0, 0xfa, !P1 ;  /* 0x000000fa0000780c */ /* 0x000fe20004f21670 */
[----:B------:R1:W-:Y:S01]  /*20d90*/  @!P5 STG.E.U8 desc[UR14][R26.64+0xf0], R5 ;  /* 0x0000f0051a00d986 */ /* 0x0003e2000c10110e */
[----:B0-----:R-:W-:Y:S02]  /*20da0*/  F2FP.SATFINITE.E4M3.F32.PACK_AB_MERGE_C R7, RZ, R3, RZ ;  /* 0x00000003ff07723e */ /* 0x001fe400048070ff */
[----:B-1----:R-:W-:Y:S02]  /*20db0*/  F2FP.SATFINITE.E4M3.F32.PACK_AB_MERGE_C R13, RZ, R4, RZ ;  /* 0x00000004ff0d723e */ /* 0x002fe400048070ff */
[----:B------:R-:W-:Y:S01]  /*20dc0*/  F2FP.SATFINITE.E4M3.F32.PACK_AB_MERGE_C R5, RZ, R2, RZ ;  /* 0x00000002ff05723e */ /* 0x000fe200048070ff */
[----:B------:R0:W-:Y:S04]  /*20dd0*/  @!P3 STG.E.U8 desc[UR14][R26.64+0xf1], R9 ;  /* 0x0000f1091a00b986 */ /* 0x0001e8000c10110e */
[----:B------:R1:W-:Y:S04]  /*20de0*/  @!P6 STG.E.U8 desc[UR14][R24.64+0xf8], R11 ;  /* 0x0000f80b1800e986 */ /* 0x0003e8000c10110e */
[----:B------:R1:W-:Y:S01]  /*20df0*/  @!P1 STG.E.U8 desc[UR14][R24.64+0xf9], R5 ;  /* 0x0000f90518009986 */ /* 0x0003e2000c10110e */
[----:B--2---:R-:W-:-:S03]  /*20e00*/  FMUL R2, R37, UR20 ;  /* 0x0000001425027c20 */ /* 0x004fc60008400000 */
[----:B------:R-:W2:Y:S01]  /*20e10*/  LDL.LU R37, [R1+0x270] ;  /* 0x0002700001257983 */ /* 0x000ea20000300800 */
[----:B---3--:R-:W-:-:S03]  /*20e20*/  FMUL R3, R39, UR20 ;  /* 0x0000001427037c20 */ /* 0x008fc60008400000 */
[----:B------:R-:W3:Y:S01]  /*20e30*/  LDL.LU R39, [R1+0x274] ;  /* 0x0002740001277983 */ /* 0x000ee20000300800 */
[----:B----4-:R-:W-:-:S03]  /*20e40*/  FMUL R4, R36, UR20 ;  /* 0x0000001424047c20 */ /* 0x010fc60008400000 */
[----:B------:R-:W4:Y:S01]  /*20e50*/  LDL.LU R36, [R1+0x278] ;  /* 0x0002780001247983 */ /* 0x000f220000300800 */
[----:B0-----:R-:W-:Y:S01]  /*20e60*/  F2FP.SATFINITE.E4M3.F32.PACK_AB_MERGE_C R9, RZ, R2, RZ ;  /* 0x00000002ff09723e */ /* 0x001fe200048070ff */
[----:B-----5:R-:W-:Y:S01]  /*20e70*/  FMUL R2, R35, UR20 ;  /* 0x0000001423027c20 */ /* 0x020fe20008400000 */
[----:B-1----:R-:W-:Y:S01]  /*20e80*/  F2FP.SATFINITE.E4M3.F32.PACK_AB_MERGE_C R11, RZ, R3, RZ ;  /* 0x00000003ff0b723e */ /* 0x002fe200048070ff */
[----:B------:R-:W5:Y:S01]  /*20e90*/  LDL.LU R35, [R1+0x27c] ;  /* 0x00027c0001237983 */ /* 0x000f620000300800 */
[----:B------:R-:W-:Y:S01]  /*20ea0*/  F2FP.SATFINITE.E4M3.F32.PACK_AB_MERGE_C R5, RZ, R4, RZ ;  /* 0x00000004ff05723e */ /* 0x000fe200048070ff */
[----:B------:R-:W-:Y:S02]  /*20eb0*/  FMUL R3, R33, UR20 ;  /* 0x0000001421037c20 */ /* 0x000fe40008400000 */
[----:B------:R-:W5:Y:S01]  /*20ec0*/  LDL.LU R33, [R1+0x280] ;  /* 0x0002800001217983 */ /* 0x000f620000300800 */
[----:B------:R-:W-:-:S03]  /*20ed0*/  FMUL R4, R32, UR20 ;  /* 0x0000001420047c20 */ /* 0x000fc60008400000 */
[----:B------:R-:W5:Y:S01]  /*20ee0*/  LDL.LU R32, [R1+0x284] ;  /* 0x0002840001207983 */ /* 0x000f620000300800 */
[C---:B------:R-:W-:Y:S02]  /*20ef0*/  ISETP.LT.OR P5, PT, R0.reuse, 0xf9, !P2 ;  /* 0x000000f90000780c */ /* 0x040fe400057a1670 */
[----:B------:R-:W-:Y:S02]  /*20f00*/  ISETP.LT.OR P2, PT, R0, 0xfa, !P2 ;  /* 0x000000fa0000780c */ /* 0x000fe40005741670 */
[C---:B------:R-:W-:Y:S02]  /*20f10*/  ISETP.GE.AND P6, PT, R34.reuse, 0x81, PT ;  /* 0x000000812200780c */ /* 0x040fe40003fc6270 */
[----:B------:R-:W-:Y:S02]  /*20f20*/  ISETP.GE.AND P3, PT, R34, 0x89, PT ;  /* 0x000000892200780c */ /* 0x000fe40003f66270 */
[----:B------:R-:W-:-:S05]  /*20f30*/  ISETP.LT.OR P1, PT, R0, 0x1, !P6 ;  /* 0x000000010000780c */ /* 0x000fca0007721670 */
[----:B------:R0:W-:Y:S01]  /*20f40*/  @!P5 STG.E.U8 desc[UR14][R26.64+0xf8], R7 ;  /* 0x0000f8071a00d986 */ /* 0x0001e2000c10110e */
[----:B------:R-:W-:-:S03]  /*20f50*/  ISETP.LT.OR P5, PT, R0, 0x1, !P3 ;  /* 0x000000010000780c */ /* 0x000fc60005fa1670 */
[----:B------:R1:W-:Y:S01]  /*20f60*/  @!P2 STG.E.U8 desc[UR14][R26.64+0xf9], R13 ;  /* 0x0000f90d1a00a986 */ /* 0x0003e2000c10110e */
[----:B------:R-:W-:-:S03]  /*20f70*/  ISETP.LT.OR P2, PT, R0, 0x2, !P6 ;  /* 0x000000020000780c */ /* 0x000fc60007741670 */
[----:B------:R1:W-:Y:S01]  /*20f80*/  @!P1 STG.E.U8 desc[UR14][R30.64], R9 ;  /* 0x000000091e009986 */ /* 0x0003e2000c10110e */
[----:B------:R-:W-:Y:S02]  /*20f90*/  ISETP.LT.OR P1, PT, R0, 0x2, !P3 ;  /* 0x000000020000780c */ /* 0x000fe40005f21670 */
[----:B0-----:R-:W-:Y:S01]  /*20fa0*/  F2FP.SATFINITE.E4M3.F32.PACK_AB_MERGE_C R7, RZ, R2, RZ ;  /* 0x00000002ff07723e */ /* 0x001fe200048070ff */
[----:B------:R-:W-:Y:S02]  /*20fb0*/  FMUL R2, R38, UR20 ;  /* 0x0000001426027c20 */ /* 0x000fe40008400000 */
[----:B------:R-:W5:Y:S04]  /*20fc0*/  LDL.LU R38, [R1+0x288] ;  /* 0x0002880001267983 */ /* 0x000f680000300800 */
[----:B------:R-:W-:Y:S04]  /*20fd0*/  @!P2 STG.E.U8 desc[UR14][R30.64+0x1], R11 ;  /* 0x0000010b1e00a986 */ /* 0x000fe8000c10110e */
[----:B------:R0:W-:Y:S01]  /*20fe0*/  @!P5 STG.E.U8 desc[UR14][R28.64], R5 ;  /* 0x000000051c00d986 */ /* 0x0001e2000c10110e */
[----:B------:R-:W-:-:S02]  /*20ff0*/  ISETP.LT.OR P5, PT, R0, 0xa, !P6 ;  /* 0x0000000a0000780c */ /* 0x000fc400077a1670 */
[----:B-1----:R-:W-:Y:S02]  /*21000*/  F2FP.SATFINITE.E4M3.F32.PACK_AB_MERGE_C R13, RZ, R3, RZ ;  /* 0x00000003ff0d723e */ /* 0x002fe400048070ff */
[----:B------:R-:W-:Y:S01]  /*21010*/  F2FP.SATFINITE.E4M3.F32.PACK_AB_MERGE_C R9, RZ, R4, RZ ;  /* 0x00000004ff09723e */ /* 0x000fe200048070ff */
[----:B------:R1:W-:Y:S01]  /*21020*/  @!P1 STG.E.U8 desc[UR14][R28.64+0x1], R7 ;  /* 0x000001071c009986 */ /* 0x0003e2000c10110e */
[----:B0-----:R-:W-:-:S07]  /*21030*/  F2FP.SATFINITE.E4M3.F32.PACK_AB_MERGE_C R5, RZ, R2, RZ ;  /* 0x00000002ff05723e */ /* 0x001fce00048070ff */
[----:B------:R0:W-:Y:S01]  /*21040*/  @!P5 STG.E.U8 desc[UR14][R30.64+0x9], R9 ;  /* 0x000009091e00d986 */ /* 0x0001e2000c10110e */
[----:B--2---:R-:W-:-:S03]  /*21050*/  FMUL R3, R37, UR20 ;  /* 0x0000001425037c20 */ /* 0x004fc60008400000 */
[----:B------:R-:W2:Y:S01]  /*21060*/  LDL.LU R37, [R1+0x28c] ;  /* 0x00028c0001257983 */ /* 0x000ea20000300800 */
[----:B---3--:R-:W-:-:S03]  /*21070*/  FMUL R4, R39, UR20 ;  /* 0x0000001427047c20 */ /* 0x008fc60008400000 */
[----:B------:R-:W3:Y:S01]  /*21080*/  LDL.LU R39, [R1+0x290] ;  /* 0x0002900001277983 */ /* 0x000ee20000300800 */
[----:B----4-:R-:W-:-:S03]  /*21090*/  FMUL R2, R36, UR20 ;  /* 0x0000001424027c20 */ /* 0x010fc60008400000 */
[----:B------:R-:W4:Y:S01]  /*210a0*/  LDL.LU R36, [R1+0x294] ;  /* 0x0002940001247983 */ /* 0x000f220000300800 */
[----:B------:R-:W-:Y:S01]  /*210b0*/  F2FP.SATFINITE.E4M3.F32.PACK_AB_MERGE_C R11, RZ, R3, RZ ;  /* 0x00000003ff0b723e */ /* 0x000fe200048070ff */
[----:B-----5:R-:W-:Y:S01]  /*210c0*/  FMUL R3, R35, UR20 ;  /* 0x0000001423037c20 */ /* 0x020fe20008400000 */
[----:B-1----:R-:W-:Y:S01]  /*210d0*/  F2FP.SATFINITE.E4M3.F32.PACK_AB_MERGE_C R7, RZ, R4, RZ ;  /* 0x00000004ff07723e */ /* 0x002fe200048070ff */
[----:B------:R-:W5:Y:S01]  /*210e0*/  LDL.LU R35, [R1+0x298] ;  /* 0x0002980001237983 */ /* 0x000f620000300800 */
[----:B0-----:R-:W-:Y:S01]  /*210f0*/  F2FP.SATFINITE.E4M3.F32.PACK_AB_MERGE_C R9, RZ, R2, RZ ;  /* 0x00000002ff09723e */ /* 0x001fe200048070ff */
[----:B------:R-:W-:Y:S02]  /*21100*/  FMUL R4, R33, UR20 ;  /* 0x0000001421047c20 */ /* 0x000fe40008400000 */
[----:B------:R-:W5:Y:S01]  /*21110*/  LDL.LU R33, [R1+0x29c] ;  /* 0x00029c0001217983 */ /* 0x000f620000300800 */
[----:B------:R-:W-:-:S03]  /*21120*/  FMUL R2, R32, UR20 ;  /* 0x0000001420027c20 */ /* 0x000fc60008400000 */
[----:B------:R-:W5:Y:S01]  /*21130*/  LDL.LU R32, [R1+0x2a0] ;  /* 0x0002a00001207983 */ /* 0x000f620000300800 */
[C---:B------:R-:W-:Y:S02]  /*21140*/  ISETP.LT.OR P2, PT, R0.reuse, 0x9, !P6 ;  /* 0x000000090000780c */ /* 0x040fe40007741670 */
[C---:B------:R-:W-:Y:S02]  /*21150*/  ISETP.LT.OR P1, PT, R0.reuse, 0x9, !P3 ;  /* 0x000000090000780c */ /* 0x040fe40005f21670 */
[----:B------:R-:W-:-:S09]  /*21160*/  ISETP.LT.OR P5, PT, R0, 0x11, !P6 ;  /* 0x000000110000780c */ /* 0x000fd200077a1670 */
[----:B------:R0:W-:Y:S01]  /*21170*/  @!P2 STG.E.U8 desc[UR14][R30.64+0x8], R13 ;  /* 0x0000080d1e00a986 */ /* 0x0001e2000c10110e */
[----:B------:R-:W-:-:S03]  /*21180*/  ISETP.LT.OR P2, PT, R0, 0xa, !P3 ;  /* 0x0000000a0000780c */ /* 0x000fc60005f41670 */
[----:B------:R1:W-:Y:S01]  /*21190*/  @!P1 STG.E.U8 desc[UR14][R28.64+0x8], R5 ;  /* 0x000008051c009986 */ /* 0x0003e2000c10110e */
[----:B------:R-:W-:Y:S02]  /*211a0*/  ISETP.LT.OR P1, PT, R0, 0x11, !P3 ;  /* 0x000000110000780c */ /* 0x000fe40005f21670 */
[----:B0-----:R-:W-:-:S07]  /*211b0*/  F2FP.SATFINITE.E4M3.F32.PACK_AB_MERGE_C R13, RZ, R3, RZ ;  /* 0x00000003ff0d723e */ /* 0x001fce00048070ff */
[----:B------:R0:W-:Y:S01]  /*211c0*/  @!P2 STG.E.U8 desc[UR14][R28.64+0x9], R11 ;  /* 0x0000090b1c00a986 */ /* 0x0001e2000c10110e */
[----:B------:R-:W-:Y:S01]  /*211d0*/  ISETP.LT.OR P2, PT, R0, 0x12, !P6 ;  /* 0x000000120000780c */ /* 0x000fe20007741670 */
[----:B------:R-:W-:Y:S02]  /*211e0*/  FMUL R3, R38, UR20 ;  /* 0x0000001426037c20 */ /* 0x000fe40008400000 */
[----:B------:R0:W-:Y:S01]  /*211f0*/  @!P5 STG.E.U8 desc[UR14][R30.64+0x10], R7 ;  /* 0x000010071e00d986 */ /* 0x0001e2000c10110e */
[----:B------:R-:W-:-:S03]  /*21200*/  ISETP.LT.OR P5, PT, R0, 0x12, !P3 ;  /* 0x000000120000780c */ /* 0x000fc60005fa1670 */
[----:B------:R-:W5:Y:S01]  /*21210*/  LDL.LU R38, [R1+0x2a4] ;  /* 0x0002a40001267983 */ /* 0x000f620000300800 */
[----:B-1----:R-:W-:Y:S02]  /*21220*/  F2FP.SATFINITE.E4M3.F32.PACK_AB_MERGE_C R5, RZ, R4, RZ ;  /* 0x00000004ff05723e */ /* 0x002fe400048070ff */
[----:B0-----:R-:W-:Y:S02]  /*21230*/  F2FP.SATFINITE.E4M3.F32.PACK_AB_MERGE_C R11, RZ, R3, RZ ;  /* 0x00000003ff0b723e */ /* 0x001fe400048070ff */
        /* <DEDUP_REMOVED lines=20> */
[C---:B------:R-:W-:Y:S02]  /*21380*/  ISETP.LT.OR P1, PT, R0.reuse, 0x19, !P6 ;  /* 0x000000190000780c */ /* 0x040fe40007721670 */
[----:B------:R-:W-:-:S09]  /*21390*/  ISETP.LT.OR P5, PT, R0, 0x19, !P3 ;  /* 0x000000190000780c */ /* 0x000fd20005fa1670 */
[----:B------:R-:W-:Y:S01]  /*213a0*/  @!P2 STG.E.U8 desc[UR14][R30.64+0x19], R11 ;  /* 0x0000190b1e00a986 */ /* 0x000fe2000c10110e */
[----:B------:R-:W-:-:S03]  /*213b0*/  ISETP.LT.OR P2, PT, R0, 0x1a, !P3 ;  /* 0x0000001a0000780c */ /* 0x000fc60005f41670 */
[----:B------:R0:W-:Y:S01]  /*213c0*/  @!P1 STG.E.U8 desc[UR14][R30.64+0x18], R7 ;  /* 0x000018071e009986 */ /* 0x0001e2000c10110e */
[----:B------:R-:W-:-:S03]  /*213d0*/  ISETP.LT.OR P1, PT, R0, 0x21, !P6 ;  /* 0x000000210000780c */ /* 0x000fc60007721670 */
[----:B------:R1:W-:Y:S01]  /*213e0*/  @!P5 STG.E.U8 desc[UR14][R28.64+0x18], R9 ;  /* 0x000018091c00d986 */ /* 0x0003e2000c10110e */
[----:B------:R-:W-:-:S05]  /*213f0*/  ISETP.LT.OR P5, PT, R0, 0x22, !P6 ;  /* 0x000000220000780c */ /* 0x000fca00077a1670 */
[----:B------:R1:W-:Y:S01]  /*21400*/  @!P2 STG.E.U8 desc[UR14][R28.64+0x19], R5 ;  /* 0x000019051c00a986 */ /* 0x0003e2000c10110e */
[----:B0-----:R-:W-:-:S03]  /*21410*/  F2FP.SATFINITE.E4M3.F32.PACK_AB_MERGE_C R7, RZ, R4, RZ ;  /* 0x00000004ff07723e */ /* 0x001fc600048070ff */
[----:B------:R-:W-:Y:S01]  /*21420*/  @!P1 STG.E.U8 desc[UR14][R30.64+0x20], R13 ;  /* 0x0000200d1e009986 */ /* 0x000fe2000c10110e */
[----:B------:R-:W-:Y:S01]  /*21430*/  ISETP.LT.OR P1, PT, R0, 0x21, !P3 ;  /* 0x000000210000780c */ /* 0x000fe20005f21670 */
[----:B------:R-:W-:Y:S02]  /*21440*/  FMUL R4, R38, UR20 ;  /* 0x0000001426047c20 */ /* 0x000fe40008400000 */
[----:B------:R-:W5:Y:S01]  /*21450*/  LDL.LU R38, [R1+0x2c0] ;  /* 0x0002c00001267983 */ /* 0x000f620000300800 */
[----:B-1----:R-:W-:Y:S02]  /*21460*/  F2FP.SATFINITE.E4M3.F32.PACK_AB_MERGE_C R9, RZ, R2, RZ ;  /* 0x00000002ff09723e */ /* 0x002fe400048070ff */
[----:B------:R-:W-:Y:S02]  /*21470*/  F2FP.SATFINITE.E4M3.F32.PACK_AB_MERGE_C R11, RZ, R3, RZ ;  /* 0x00000003ff0b723e */ /* 0x000fe400048070ff */
[----:B------:R-:W-:Y:S01]  /*21480*/  F2FP.SATFINITE.E4M3.F32.PACK_AB_MERGE_C R5, RZ, R4, RZ ;  /* 0x00000004ff05723e */ /* 0x000fe200048070ff */
        /* <DEDUP_REMOVED lines=10> */
[----:B------:R-:W-:Y:S01]  /*21530*/  F2FP.SATFINITE.E4M3.F32.PACK_AB_MERGE_C R13, RZ, R3, RZ ;  /* 0x00000003ff0d723e */ /* 0x000fe200048070ff */
[----:B------:R-:W5:Y:S01]  /*21540*/  LDL.LU R35, [R1+0x2d0] ;  /* 0x0002d00001237983 */ /* 0x000f620000300800 */
[----:B-1----:R-:W-:Y:S01]  /*21550*/  F2FP.SATFINITE.E4M3.F32.PACK_AB_MERGE_C R9, RZ, R4, RZ ;  /* 0x00000004ff09723e */ /* 0x002fe200048070ff */
        /* <DEDUP_REMOVED lines=10> */
[----:B------:R-:W-:-:S09]  /*21600*/  ISETP.LT.OR P5, PT, R0, 0x2a, !P3 ;  /* 0x0000002a0000780c */ /* 0x000fd20005fa1670 */
[----:B------:R1:W-:Y:S01]  /*21610*/  @!P2 STG.E.U8 desc[UR14][R30.64+0x29], R7 ;  /* 0x000029071e00a986 */ /* 0x0003e2000c10110e */
[C---:B------:R-:W-:Y:S02]  /*21620*/  ISETP.LT.OR P2, PT, R0.reuse, 0x32, !P6 ;  /* 0x000000320000780c */ /* 0x040fe40007741670 */
[----:B0-----:R-:W-:Y:S01]  /*21630*/  F2FP.SATFINITE.E4M3.F32.PACK_AB_MERGE_C R5, RZ, R2, RZ ;  /* 0x00000002ff05723e */ /* 0x001fe200048070ff */
[----:B------:R-:W-:Y:S01]  /*21640*/  @!P1 STG.E.U8 desc[UR14][R28.64+0x28], R13 ;  /* 0x0000280d1c009986 */ /* 0x000fe2000c10110e */
[----:B------:R-:W-:Y:S01]  /*21650*/  ISETP.LT.OR P1, PT, R0, 0x31, !P6 ;  /* 0x000000310000780c */ /* 0x000fe20007721670 */
[----:B------:R-:W-:Y:S02]  /*21660*/  FMUL R2, R38, UR20 ;  /* 0x0000001426027c20 */ /* 0x000fe40008400000 */
[----:B------:R0:W-:Y:S01]  /*21670*/  @!P5 STG.E.U8 desc[UR14][R28.64+0x29], R9 ;  /* 0x000029091c00d986 */ /* 0x0001e2000c10110e */
[----:B------:R-:W-:-:S03]  /*21680*/  ISETP.LT.OR P5, PT, R0, 0x31, !P3 ;  /* 0x000000310000780c */ /* 0x000fc60005fa1670 */
[----:B------:R-:W5:Y:S01]  /*21690*/  LDL.LU R38, [R1+0x2dc] ;  /* 0x0002dc0001267983 */ /* 0x000f620000300800 */
[----:B------:R-:W-:Y:S02]  /*216a0*/  F2FP.SATFINITE.E4M3.F32.PACK_AB_MERGE_C R11, RZ, R3, RZ ;  /* 0x00000003ff0b723e */ /* 0x000fe400048070ff */
[----:B-1----:R-:W-:Y:S02]  /*216b0*/  F2FP.SATFINITE.E4M3.F32.PACK_AB_MERGE_C R7, RZ, R4, RZ ;  /* 0x00000004ff07723e */ /* 0x002fe400048070ff */
[----:B0-----:R-:W-:Y:S01]  /*216c0*/  F2FP.SATFINITE.E4M3.F32.PACK_AB_MERGE_C R9, RZ, R2, RZ ;  /* 0x00000002ff09723e */ /* 0x001fe200048070ff */
[----:B------:R0:W-:Y:S04]  /*216d0*/  @!P1 STG.E.U8 desc[UR14][R30.64+0x30], R5 ;  /* 0x000030051e009986 */ /* 0x0001e8000c10110e */
[----:B------:R-:W-:Y:S04]  /*216e0*/  @!P2 STG.E.U8 desc[UR14][R30.64+0x31], R11 ;  /* 0x0000310b1e00a986 */ /* 0x000fe8000c10110e */
        /* <DEDUP_REMOVED lines=9> */
[----:B0-----:R-:W-:Y:S01]  /*21780*/  F2FP.SATFINITE.E4M3.F32.PACK_AB_MERGE_C R5, RZ, R4, RZ ;  /* 0x00000004ff05723e */ /* 0x001fe200048070ff */
        /* <DEDUP_REMOVED lines=8> */
[----:B------:R-:W-:Y:S02]  /*21810*/  ISETP.LT.OR P5, PT, R0, 0x3a, !P6 ;  /* 0x0000003a0000780c */ /* 0x000fe400077a1670 */
[----:B------:R-:W-:-:S07]  /*21820*/  F2FP.SATFINITE.E4M3.F32.PACK_AB_MERGE_C R11, RZ, R3, RZ ;  /* 0x00000003ff0b723e */ /* 0x000fce00048070ff */
[----:B------:R0:W-:Y:S01]  /*21830*/  @!P2 STG.E.U8 desc[UR14][R28.64+0x31], R9 ;  /* 0x000031091c00a986 */ /* 0x0001e2000c10110e */
[----:B------:R-:W-:-:S03]  /*21840*/  ISETP.LT.OR P2, PT, R0, 0x3a, !P3 ;  /* 0x0000003a0000780c */ /* 0x000fc60005f41670 */
[----:B------:R-:W-:Y:S01]  /*21850*/  @!P1 STG.E.U8 desc[UR14][R30.64+0x38], R13 ;  /* 0x0000380d1e009986 */ /* 0x000fe2000c10110e */
[----:B------:R-:W-:-:S03]  /*21860*/  ISETP.LT.OR P1, PT, R0, 0x39, !P3 ;  /* 0x000000390000780c */ /* 0x000fc60005f21670 */
[----:B------:R1:W-:Y:S01]  /*21870*/  @!P5 STG.E.U8 desc[UR14][R30.64+0x39], R5 ;  /* 0x000039051e00d986 */ /* 0x0003e2000c10110e */
[----:B------:R-:W-:Y:S02]  /*21880*/  ISETP.LT.OR P5, PT, R0, 0x41, !P6 ;  /* 0x000000410000780c */ /* 0x000fe400077a1670 */
[----:B0-----:R-:W-:Y:S01]  /*21890*/  F2FP.SATFINITE.E4M3.F32.PACK_AB_MERGE_C R9, RZ, R4, RZ ;  /* 0x00000004ff09723e */ /* 0x001fe200048070ff */
[----:B------:R-:W-:Y:S02]  /*218a0*/  FMUL R3, R38, UR20 ;  /* 0x0000001426037c20 */ /* 0x000fe40008400000 */
[----:B------:R-:W5:Y:S01]  /*218b0*/  LDL.LU R38, [R1+0x2f8] ;  /* 0x0002f80001267983 */ /* 0x000f620000300800 */
[----:B-1----:R-:W-:Y:S02]  /*218c0*/  F2FP.SATFINITE.E4M3.F32.PACK_AB_MERGE_C R5, RZ, R2, RZ ;  /* 0x00000002ff05723e */ /* 0x002fe400048070ff */
[----:B------:R-:W-:Y:S01]  /*218d0*/  F2FP.SATFINITE.E4M3.F32.PACK_AB_MERGE_C R13, RZ, R3, RZ ;  /* 0x00000003ff0d723e */ /* 0x000fe200048070ff */
        /* <DEDUP_REMOVED lines=24> */
[----:B------:R-:W-:-:S03]  /*21a60*/  ISETP.LT.OR P1, PT, R0, 0x49, !P6 ;  /* 0x000000490000780c */ /* 0x000fc60007721670 */
[----:B------:R1:W-:Y:S01]  /*21a70*/  @!P5 STG.E.U8 desc[UR14][R28.64+0x41], R7 ;  /* 0x000041071c00d986 */ /* 0x0003e2000c10110e */
[----:B------:R-:W-:Y:S02]  /*21a80*/  ISETP.LT.OR P5, PT, R0, 0x49, !P3 ;  /* 0x000000490000780c */ /* 0x000fe40005fa1670 */
[----:B0-----:R-:W-:-:S03]  /*21a90*/  F2FP.SATFINITE.E4M3.F32.PACK_AB_MERGE_C R5, RZ, R4, RZ ;  /* 0x00000004ff05723e */ /* 0x001fc600048070ff */
[----:B------:R-:W-:Y:S01]  /*21aa0*/  @!P2 STG.E.U8 desc[UR14][R30.64+0x49], R11 ;  /* 0x0000490b1e00a986 */ /* 0x000fe2000c10110e */
[----:B------:R-:W-:Y:S02]  /*21ab0*/  ISETP.LT.OR P2, PT, R0, 0x4a, !P3 ;  /* 0x0000004a0000780c */ /* 0x000fe40005f41670 */
[----:B-1----:R-:W-:Y:S01]  /*21ac0*/  F2FP.SATFINITE.E4M3.F32.PACK_AB_MERGE_C R13, RZ, R3, RZ ;  /* 0x00000003ff0d723e */ /* 0x002fe200048070ff */
[----:B------:R-:W-:Y:S02]  /*21ad0*/  FMUL R4, R38, UR20 ;  /* 0x0000001426047c20 */ /* 0x000fe40008400000 */
[----:B------:R-:W5:Y:S01]  /*21ae0*/  LDL.LU R38, [R1+0x314] ;  /* 0x0003140001267983 */ /* 0x000f620000300800 */
[----:B------:R-:W-:-:S03]  /*21af0*/  F2FP.SATFINITE.E4M3.F32.PACK_AB_MERGE_C R7, RZ, R2, RZ ;  /* 0x00000002ff07723e */ /* 0x000fc600048070ff */
[----:B------:R0:W-:Y:S04]  /*21b00*/  @!P1 STG.E.U8 desc[UR14][R30.64+0x48], R9 ;  /* 0x000048091e009986 */ /* 0x0001e8000c10110e */
[----:B------:R1:W-:Y:S01]  /*21b10*/  @!P5 STG.E.U8 desc[UR14][R28.64+0x48], R5 ;  /* 0x000048051c00d986 */ /* 0x0003e2000c10110e */
[----:B0-----:R-:W-:-:S03]  /*21b20*/  F2FP.SATFINITE.E4M3.F32.PACK_AB_MERGE_C R9, RZ, R4, RZ ;  /* 0x00000004ff09723e */ /* 0x001fc600048070ff */
[----:B------:R0:W-:Y:S01]  /*21b30*/  @!P2 STG.E.U8 desc[UR14][R28.64+0x49], R7 ;  /* 0x000049071c00a986 */ /* 0x0001e2000c10110e */
[----:B--2---:R-:W-:-:S03]  /*21b40*/  FMUL R2, R37, UR20 ;  /* 0x0000001425027c20 */ /* 0x004fc60008400000 */
[----:B------:R-:W2:Y:S01]  /*21b50*/  LDL.LU R37, [R1+0x318] ;  /* 0x0003180001257983 */ /* 0x000ea20000300800 */
[----:B---3--:R-:W-:-:S03]  /*21b60*/  FMUL R3, R39, UR20 ;  /* 0x0000001427037c20 */ /* 0x008fc60008400000 */
[----:B------:R-:W3:Y:S01]  /*21b70*/  LDL.LU R39, [R1+0x31c] ;  /* 0x00031c0001277983 */ /* 0x000ee20000300800 */
[----:B----4-:R-:W-:-:S03]  /*21b80*/  FMUL R4, R36, UR20 ;  /* 0x0000001424047c20 */ /* 0x010fc60008400000 */
[----:B------:R-:W4:Y:S01]  /*21b90*/  LDL.LU R36, [R1+0x320] ;  /* 0x0003200001247983 */ /* 0x000f220000300800 */
[----:B-1----:R-:W-:Y:S01]  /*21ba0*/  F2FP.SATFINITE.E4M3.F32.PACK_AB_MERGE_C R5, RZ, R2, RZ ;  /* 0x00000002ff05723e */ /* 0x002fe200048070ff */
[----:B-----5:R-:W-:Y:S01]  /*21bb0*/  FMUL R2, R35, UR20 ;  /* 0x0000001423027c20 */ /* 0x020fe20008400000 */
[----:B------:R-:W-:Y:S01]  /*21bc0*/  F2FP.SATFINITE.E4M3.F32.PACK_AB_MERGE_C R11, RZ, R3, RZ ;  /* 0x00000003ff0b723e */ /* 0x000fe200048070ff */
        /* <DEDUP_REMOVED lines=13> */
[----:B------:R-:W-:Y:S01]  /*21ca0*/  @!P2 STG.E.U8 desc[UR14][R28.64+0x51], R11 ;  /* 0x0000510b1c00a986 */ /* 0x000fe2000c10110e */
[----:B------:R-:W-:-:S05]  /*21cb0*/  ISETP.LT.OR P2, PT, R0, 0x5a, !P6 ;  /* 0x0000005a0000780c */ /* 0x000fca0007741670 */
[----:B------:R1:W-:Y:S01]  /*21cc0*/  @!P1 STG.E.U8 desc[UR14][R28.64+0x50], R5 ;  /* 0x000050051c009986 */ /* 0x0003e2000c10110e */
[----:B0-----:R-:W-:-:S03]  /*21cd0*/  F2FP.SATFINITE.E4M3.F32.PACK_AB_MERGE_C R9, RZ, R2, RZ ;  /* 0x00000002ff09723e */ /* 0x001fc600048070ff */
[----:B------:R0:W-:Y:S01]  /*21ce0*/  @!P5 STG.E.U8 desc[UR14][R30.64+0x58], R7 ;  /* 0x000058071e00d986 */ /* 0x0001e2000c10110e */
[----:B------:R-:W-:Y:S01]  /*21cf0*/  ISETP.LT.OR P5, PT, R0, 0x5a, !P3 ;  /* 0x0000005a0000780c */ /* 0x000fe20005fa1670 */
[----:B------:R-:W-:Y:S02]  /*21d00*/  FMUL R2, R38, UR20 ;  /* 0x0000001426027c20 */ /* 0x000fe40008400000 */
[----:B------:R-:W5:Y:S01]  /*21d10*/  LDL.LU R38, [R1+0x330] ;  /* 0x0003300001267983 */ /* 0x000f620000300800 */
[----:B------:R-:W-:Y:S02]  /*21d20*/  F2FP.SATFINITE.E4M3.F32.PACK_AB_MERGE_C R13, RZ, R3, RZ ;  /* 0x00000003ff0d723e */ /* 0x000fe400048070ff */
[----:B-1----:R-:W-:Y:S02]  /*21d30*/  F2FP.SATFINITE.E4M3.F32.PACK_AB_MERGE_C R5, RZ, R4, RZ ;  /* 0x00000004ff05723e */ /* 0x002fe400048070ff */
[----:B0-----:R-:W-:Y:S01]  /*21d40*/  F2FP.SATFINITE.E4M3.F32.PACK_AB_MERGE_C R7, RZ, R2, RZ ;  /* 0x00000002ff07723e */ /* 0x001fe200048070ff */
        /* <DEDUP_REMOVED lines=22> */
[----:B------:R-:W-:Y:S01]  /*21eb0*/  @!P2 STG.E.U8 desc[UR14][R30.64+0x61], R11 ;  /* 0x0000610b1e00a986 */ /* 0x000fe2000c10110e */
[----:B------:R-:W-:Y:S02]  /*21ec0*/  ISETP.LT.OR P2, PT, R0, 0x62, !P3 ;  /* 0x000000620000780c */ /* 0x000fe40005f41670 */
[----:B0-----:R-:W-:-:S07]  /*21ed0*/  F2FP.SATFINITE.E4M3.F32.PACK_AB_MERGE_C R13, RZ, R3, RZ ;  /* 0x00000003ff0d723e */ /* 0x001fce00048070ff */
[----:B------:R0:W-:Y:S01]  /*21ee0*/  @!P1 STG.E.U8 desc[UR14][R30.64+0x60], R7 ;  /* 0x000060071e009986 */ /* 0x0001e2000c10110e */
[----:B------:R-:W-:-:S03]  /*21ef0*/  ISETP.LT.OR P1, PT, R0, 0x69, !P6 ;  /* 0x000000690000780c */ /* 0x000fc60007721670 */
[----:B------:R1:W-:Y:S01]  /*21f00*/  @!P5 STG.E.U8 desc[UR14][R28.64+0x60], R9 ;  /* 0x000060091c00d986 */ /* 0x0003e2000c10110e */
[----:B------:R-:W-:Y:S01]  /*21f10*/  ISETP.LT.OR P5, PT, R0, 0x6a, !P6 ;  /* 0x0000006a0000780c */ /* 0x000fe200077a1670 */
[----:B------:R-:W-:Y:S02]  /*21f20*/  FMUL R3, R38, UR20 ;  /* 0x0000001426037c20 */ /* 0x000fe40008400000 */
[----:B------:R-:W5:Y:S01]  /*21f30*/  LDL.LU R38, [R1+0x34c] ;  /* 0x00034c0001267983 */ /* 0x000f620000300800 */
[----:B0-----:R-:W-:Y:S02]  /*21f40*/  F2FP.SATFINITE.E4M3.F32.PACK_AB_MERGE_C R7, RZ, R4, RZ ;  /* 0x00000004ff07723e */ /* 0x001fe400048070ff */
[----:B------:R-:W-:Y:S02]  /*21f50*/  F2FP.SATFINITE.E4M3.F32.PACK_AB_MERGE_C R11, RZ, R3, RZ ;  /* 0x00000003ff0b723e */ /* 0x000fe400048070ff */
[----:B-1----:R-:W-:Y:S01]  /*21f60*/  F2FP.SATFINITE.E4M3.F32.PACK_AB_MERGE_C R9, RZ, R2, RZ ;  /* 0x00000002ff09723e */ /* 0x002fe200048070ff */
        /* <DEDUP_REMOVED lines=64> */
[----:B------:R-:W-:-:S03]  /*22370*/  ISETP.LT.OR P1, PT, R0, 0x81, !P3 ;  /* 0x000000810000780c */ /* 0x000fc60005f21670 */
        /* <DEDUP_REMOVED lines=164> */
[C---:B------:R-:W-:Y:S01]  /*22dc0*/  ISETP.LT.OR P1, PT, R0.reuse, 0xc1, !P6 ;  /* 0x000000c10000780c */ /* 0x040fe20007721670 */
[----:B------:R-:W5:Y:S01]  /*22dd0*/  LDL.LU R39, [R1+0x410] ;  /* 0x0004100001277983 */ /* 0x000f620000300800 */
        /* <DEDUP_REMOVED lines=20> */
[----:B---3--:R-:W-:Y:S01]  /*22f20*/  FMUL R3, R41, UR20 ;  /* 0x0000001429037c20 */ /* 0x008fe20008400000 */
[----:B0-----:R-:W-:Y:S01]  /*22f30*/  F2FP.SATFINITE.E4M3.F32.PACK_AB_MERGE_C R5, RZ, R2, RZ ;  /* 0x00000002ff05723e */ /* 0x001fe200048070ff */
[----:B----4-:R-:W-:Y:S02]  /*22f40*/  FMUL R4, R36, UR20 ;  /* 0x0000001424047c20 */ /* 0x010fe40008400000 */
[----:B------:R-:W3:Y:S01]  /*22f50*/  LDL.LU R36, [R1+0x41c] ;  /* 0x00041c0001247983 */ /* 0x000ee20000300800 */
[----:B------:R-:W-:Y:S01]  /*22f60*/  F2FP.SATFINITE.E4M3.F32.PACK_AB_MERGE_C R13, RZ, R3, RZ ;  /* 0x00000003ff0d723e */ /* 0x000fe200048070ff */
[----:B-----5:R-:W-:Y:S01]  /*22f70*/  FMUL R2, R35, UR20 ;  /* 0x0000001423027c20 */ /* 0x020fe20008400000 */
[----:B-1----:R-:W-:Y:S01]  /*22f80*/  F2FP.SATFINITE.E4M3.F32.PACK_AB_MERGE_C R7, RZ, R4, RZ ;  /* 0x00000004ff07723e */ /* 0x002fe200048070ff */
[----:B------:R-:W4:Y:S01]  /*22f90*/  LDL.LU R35, [R1+0x420] ;  /* 0x0004200001237983 */ /* 0x000f220000300800 */
[----:B------:R-:W-:-:S03]  /*22fa0*/  FMUL R3, R33, UR20 ;  /* 0x0000001421037c20 */ /* 0x000fc60008400000 */
[----:B------:R-:W5:Y:S01]  /*22fb0*/  LDL.LU R33, [R1+0x424] ;  /* 0x0004240001217983 */ /* 0x000f620000300800 */
[----:B------:R-:W-:-:S03]  /*22fc0*/  FMUL R4, R32, UR20 ;  /* 0x0000001420047c20 */ /* 0x000fc60008400000 */
[----:B------:R-:W5:Y:S01]  /*22fd0*/  LDL.LU R32, [R1+0x428] ;  /* 0x0004280001207983 */ /* 0x000f620000300800 */
[C---:B------:R-:W-:Y:S02]  /*22fe0*/  ISETP.LT.OR P2, PT, R0.reuse, 0xca, !P3 ;  /* 0x000000ca0000780c */ /* 0x040fe40005f41670 */
[C---:B------:R-:W-:Y:S01]  /*22ff0*/  ISETP.LT.OR P5, PT, R0.reuse, 0xd1, !P6 ;  /* 0x000000d10000780c */ /* 0x040fe200077a1670 */
[----:B------:R-:W5:Y:S01]  /*23000*/  LDL.LU R43, [R1+0x42c] ;  /* 0x00042c00012b7983 */ /* 0x000f620000300800 */
[----:B------:R-:W-:-:S03]  /*23010*/  ISETP.LT.OR P1, PT, R0, 0xd1, !P3 ;  /* 0x000000d10000780c */ /* 0x000fc60005f21670 */
[----:B------:R-:W5:Y:S04]  /*23020*/  LDL.LU R42, [R1+0x430] ;  /* 0x00043000012a7983 */ /* 0x000f680000300800 */
[----:B------:R-:W5:Y:S04]  /*23030*/  LDL.LU R41, [R1+0x434] ;  /* 0x0004340001297983 */ /* 0x000f680000300800 */
[----:B------:R0:W-:Y:S01]  /*23040*/  @!P2 STG.E.U8 desc[UR14][R28.64+0xc9], R11 ;  /* 0x0000c90b1c00a986 */ /* 0x0001e2000c10110e */
[----:B------:R-:W-:-:S03]  /*23050*/  ISETP.LT.OR P2, PT, R0, 0xd2, !P6 ;  /* 0x000000d20000780c */ /* 0x000fc60007741670 */
[----:B------:R1:W-:Y:S01]  /*23060*/  @!P5 STG.E.U8 desc[UR14][R30.64+0xd0], R9 ;  /* 0x0000d0091e00d986 */ /* 0x0003e2000c10110e */
[----:B------:R-:W-:Y:S02]  /*23070*/  ISETP.LT.OR P5, PT, R0, 0xd2, !P3 ;  /* 0x000000d20000780c */ /* 0x000fe40005fa1670 */
[----:B0-----:R-:W-:-:S07]  /*23080*/  F2FP.SATFINITE.E4M3.F32.PACK_AB_MERGE_C R11, RZ, R3, RZ ;  /* 0x00000003ff0b723e */ /* 0x001fce00048070ff */
[----:B------:R0:W-:Y:S01]  /*23090*/  @!P2 STG.E.U8 desc[UR14][R30.64+0xd1], R5 ;  /* 0x0000d1051e00a986 */ /* 0x0001e2000c10110e */
[C---:B------:R-:W-:Y:S02]  /*230a0*/  ISETP.LT.OR P2, PT, R0.reuse, 0xda, !P6 ;  /* 0x000000da0000780c */ /* 0x040fe40007741670 */
[----:B-1----:R-:W-:Y:S01]  /*230b0*/  F2FP.SATFINITE.E4M3.F32.PACK_AB_MERGE_C R9, RZ, R2, RZ ;  /* 0x00000002ff09723e */ /* 0x002fe200048070ff */
[----:B------:R-:W-:Y:S01]  /*230c0*/  @!P1 STG.E.U8 desc[UR14][R28.64+0xd0], R13 ;  /* 0x0000d00d1c009986 */ /* 0x000fe2000c10110e */
[C---:B------:R-:W-:Y:S01]  /*230d0*/  ISETP.LT.OR P1, PT, R0.reuse, 0xd9, !P6 ;  /* 0x000000d90000780c */ /* 0x040fe20007721670 */
[----:B------:R-:W-:Y:S02]  /*230e0*/  FMUL R2, R39, UR20 ;  /* 0x0000001427027c20 */ /* 0x000fe40008400000 */
[----:B------:R1:W-:Y:S01]  /*230f0*/  @!P5 STG.E.U8 desc[UR14][R28.64+0xd1], R7 ;  /* 0x0000d1071c00d986 */ /* 0x0003e2000c10110e */
[----:B------:R-:W-:Y:S01]  /*23100*/  ISETP.LT.OR P5, PT, R0, 0xd9, !P3 ;  /* 0x000000d90000780c */ /* 0x000fe20005fa1670 */
[----:B------:R-:W-:-:S02]  /*23110*/  FMUL R3, R38, UR20 ;  /* 0x0000001426037c20 */ /* 0x000fc40008400000 */
[----:B------:R-:W5:Y:S04]  /*23120*/  LDL.LU R39, [R1+0x438] ;  /* 0x0004380001277983 */ /* 0x000f680000300800 */
[----:B------:R-:W5:Y:S01]  /*23130*/  LDL.LU R38, [R1+0x43c] ;  /* 0x00043c0001267983 */ /* 0x000f620000300800 */
[----:B0-----:R-:W-:Y:S02]  /*23140*/  F2FP.SATFINITE.E4M3.F32.PACK_AB_MERGE_C R5, RZ, R4, RZ ;  /* 0x00000004ff05723e */ /* 0x001fe400048070ff */
[----:B-1----:R-:W-:Y:S01]  /*23150*/  F2FP.SATFINITE.E4M3.F32.PACK_AB_MERGE_C R7, RZ, R2, RZ ;  /* 0x00000002ff07723e */ /* 0x002fe200048070ff */
[----:B------:R0:W-:Y:S01]  /*23160*/  @!P1 STG.E.U8 desc[UR14][R30.64+0xd8], R9 ;  /* 0x0000d8091e009986 */ /* 0x0001e2000c10110e */
[----:B------:R-:W-:-:S03]  /*23170*/  F2FP.SATFINITE.E4M3.F32.PACK_AB_MERGE_C R13, RZ, R3, RZ ;  /* 0x00000003ff0d723e */ /* 0x000fc600048070ff */
[----:B------:R-:W-:Y:S04]  /*23180*/  @!P2 STG.E.U8 desc[UR14][R30.64+0xd9], R11 ;  /* 0x0000d90b1e00a986 */ /* 0x000fe8000c10110e */
[----:B------:R1:W-:Y:S01]  /*23190*/  @!P5 STG.E.U8 desc[UR14][R28.64+0xd8], R5 ;  /* 0x0000d8051c00d986 */ /* 0x0003e2000c10110e */
[----:B--2---:R-:W-:-:S03]  /*231a0*/  FMUL R4, R37, UR20 ;  /* 0x0000001425047c20 */ /* 0x004fc60008400000 */
[----:B------:R-:W2:Y:S01]  /*231b0*/  LDL.LU R37, [R1+0x440] ;  /* 0x0004400001257983 */ /* 0x000ea20000300800 */
[----:B---3--:R-:W-:Y:S01]  /*231c0*/  FMUL R2, R36, UR20 ;  /* 0x0000001424027c20 */ /* 0x008fe20008400000 */
[----:B0-----:R-:W-:Y:S02]  /*231d0*/  F2FP.SATFINITE.E4M3.F32.PACK_AB_MERGE_C R9, RZ, R4, RZ ;  /* 0x00000004ff09723e */ /* 0x001fe400048070ff */
[----:B------:R-:W3:Y:S01]  /*231e0*/  LDL.LU R36, [R1+0x444] ;  /* 0x0004440001247983 */ /* 0x000ee20000300800 */
[----:B----4-:R-:W-:Y:S01]  /*231f0*/  FMUL R3, R35, UR20 ;  /* 0x0000001423037c20 */ /* 0x010fe20008400000 */
[----:B-1----:R-:W-:Y:S02]  /*23200*/  F2FP.SATFINITE.E4M3.F32.PACK_AB_MERGE_C R5, RZ, R2, RZ ;  /* 0x00000002ff05723e */ /* 0x002fe400048070ff */
[----:B------:R-:W4:Y:S01]  /*23210*/  LDL.LU R35, [R1+0x448] ;  /* 0x0004480001237983 */ /* 0x000f220000300800 */
[----:B-----5:R-:W-:-:S03]  /*23220*/  FMUL R4, R33, UR20 ;  /* 0x0000001421047c20 */ /* 0x020fc60008400000 */
        /* <DEDUP_REMOVED lines=11> */
[----:B------:R-:W-:Y:S02]  /*232e0*/  ISETP.LT.OR P5, PT, R0, 0xe9, !P6 ;  /* 0x000000e90000780c */ /* 0x000fe400077a1670 */
[----:B------:R-:W-:Y:S02]  /*232f0*/  F2FP.SATFINITE.E4M3.F32.PACK_AB_MERGE_C R11, RZ, R3, RZ ;  /* 0x00000003ff0b723e */ /* 0x000fe400048070ff */
[----:B0-----:R-:W-:-:S03]  /*23300*/  F2FP.SATFINITE.E4M3.F32.PACK_AB_MERGE_C R7, RZ, R4, RZ ;  /* 0x00000004ff07723e */ /* 0x001fc600048070ff */
[----:B------:R-:W-:Y:S01]  /*23310*/  @!P2 STG.E.U8 desc[UR14][R28.64+0xe1], R11 ;  /* 0x0000e10b1c00a986 */ /* 0x000fe2000c10110e */
[----:B------:R-:W-:-:S03]  /*23320*/  ISETP.LT.OR P2, PT, R0, 0xea, !P6 ;  /* 0x000000ea0000780c */ /* 0x000fc60007741670 */
[----:B------:R0:W-:Y:S01]  /*23330*/  @!P1 STG.E.U8 desc[UR14][R28.64+0xe0], R5 ;  /* 0x0000e0051c009986 */ /* 0x0001e2000c10110e */
[----:B------:R-:W-:-:S03]  /*23340*/  ISETP.LT.OR P1, PT, R0, 0xe9, !P3 ;  /* 0x000000e90000780c */ /* 0x000fc60005f21670 */
[----:B------:R0:W-:Y:S01]  /*23350*/  @!P5 STG.E.U8 desc[UR14][R30.64+0xe8], R7 ;  /* 0x0000e8071e00d986 */ /* 0x0001e2000c10110e */
[----:B------:R-:W-:Y:S01]  /*23360*/  ISETP.LT.OR P5, PT, R0, 0xea, !P3 ;  /* 0x000000ea0000780c */ /* 0x000fe20005fa1670 */
[----:B------:R-:W-:Y:S01]  /*23370*/  FMUL R3, R43, UR20 ;  /* 0x000000142b037c20 */ /* 0x000fe20008400000 */
[----:B------:R-:W-:Y:S01]  /*23380*/  FMUL R4, R42, UR20 ;  /* 0x000000142a047c20 */ /* 0x000fe20008400000 */
[----:B-1----:R-:W-:-:S03]  /*23390*/  F2FP.SATFINITE.E4M3.F32.PACK_AB_MERGE_C R9, RZ, R2, RZ ;  /* 0x00000002ff09723e */ /* 0x002fc600048070ff */
[----:B------:R-:W-:Y:S02]  /*233a0*/  F2FP.SATFINITE.E4M3.F32.PACK_AB_MERGE_C R13, RZ, R3, RZ ;  /* 0x00000003ff0d723e */ /* 0x000fe400048070ff */
[----:B0-----:R-:W-:Y:S01]  /*233b0*/  F2FP.SATFINITE.E4M3.F32.PACK_AB_MERGE_C R5, RZ, R4, RZ ;  /* 0x00000004ff05723e */ /* 0x001fe200048070ff */
[----:B------:R0:W-:Y:S01]  /*233c0*/  @!P2 STG.E.U8 desc[UR14][R30.64+0xe9], R9 ;  /* 0x0000e9091e00a986 */ /* 0x0001e2000c10110e */
[----:B------:R-:W-:-:S03]  /*233d0*/  ISETP.LT.OR P2, PT, R0, 0xf1, !P3 ;  /* 0x000000f10000780c */ /* 0x000fc60005f41670 */
[----:B------:R-:W-:Y:S01]  /*233e0*/  @!P1 STG.E.U8 desc[UR14][R28.64+0xe8], R13 ;  /* 0x0000e80d1c009986 */ /* 0x000fe2000c10110e */
[----:B------:R-:W-:-:S03]  /*233f0*/  ISETP.LT.OR P1, PT, R0, 0xf1, !P6 ;  /* 0x000000f10000780c */ /* 0x000fc60007721670 */
[----:B------:R-:W-:Y:S01]  /*23400*/  @!P5 STG.E.U8 desc[UR14][R28.64+0xe9], R5 ;  /* 0x0000e9051c00d986 */ /* 0x000fe2000c10110e */
[----:B------:R-:W-:Y:S01]  /*23410*/  ISETP.LT.OR P5, PT, R0, 0xf2, !P6 ;  /* 0x000000f20000780c */ /* 0x000fe200077a1670 */
[----:B------:R-:W-:Y:S01]  /*23420*/  FMUL R2, R41, UR20 ;  /* 0x0000001429027c20 */ /* 0x000fe20008400000 */
[----:B------:R-:W-:Y:S01]  /*23430*/  FMUL R3, R39, UR20 ;  /* 0x0000001427037c20 */ /* 0x000fe20008400000 */
[----:B------:R-:W-:-:S03]  /*23440*/  FMUL R4, R38, UR20 ;  /* 0x0000001426047c20 */ /* 0x000fc60008400000 */
[----:B------:R-:W-:Y:S02]  /*23450*/  F2FP.SATFINITE.E4M3.F32.PACK_AB_MERGE_C R7, RZ, R2, RZ ;  /* 0x00000002ff07723e */ /* 0x000fe400048070ff */
[----:B------:R-:W-:Y:S02]  /*23460*/  F2FP.SATFINITE.E4M3.F32.PACK_AB_MERGE_C R11, RZ, R3, RZ ;  /* 0x00000003ff0b723e */ /* 0x000fe400048070ff */
[----:B0-----:R-:W-:Y:S01]  /*23470*/  F2FP.SATFINITE.E4M3.F32.PACK_AB_MERGE_C R9, RZ, R4, RZ ;  /* 0x00000004ff09723e */ /* 0x001fe200048070ff */
[----:B------:R0:W-:Y:S01]  /*23480*/  @!P1 STG.E.U8 desc[UR14][R30.64+0xf0], R7 ;  /* 0x0000f0071e009986 */ /* 0x0001e2000c10110e */
[----:B------:R-:W-:-:S03]  /*23490*/  ISETP.LT.OR P1, PT, R0, 0xf9, !P6 ;  /* 0x000000f90000780c */ /* 0x000fc60007721670 */
[----:B------:R1:W-:Y:S01]  /*234a0*/  @!P5 STG.E.U8 desc[UR14][R30.64+0xf1], R11 ;  /* 0x0000f10b1e00d986 */ /* 0x0003e2000c10110e */
[C---:B------:R-:W-:Y:S02]  /*234b0*/  ISETP.LT.OR P5, PT, R0.reuse, 0xf2, !P3 ;  /* 0x000000f20000780c */ /* 0x040fe40005fa1670 */
[C---:B------:R-:W-:Y:S01]  /*234c0*/  ISETP.LT.OR P6, PT, R0.reuse, 0xfa, !P6 ;  /* 0x000000fa0000780c */ /* 0x040fe200077c1670 */
[----:B------:R5:W-:Y:S01]  /*234d0*/  @!P2 STG.E.U8 desc[UR14][R28.64+0xf0], R9 ;  /* 0x0000f0091c00a986 */ /* 0x000be2000c10110e */
[C---:B------:R-:W-:Y:S02]  /*234e0*/  ISETP.LT.OR P2, PT, R0.reuse, 0xf9, !P3 ;  /* 0x000000f90000780c */ /* 0x040fe40005f41670 */
[----:B------:R-:W-:Y:S01]  /*234f0*/  ISETP.LT.OR P3, PT, R0, 0xfa, !P3 ;  /* 0x000000fa0000780c */ /* 0x000fe20005f61670 */
[----:B--2---:R-:W-:Y:S01]  /*23500*/  FMUL R0, R37, UR20 ;  /* 0x0000001425007c20 */ /* 0x004fe20008400000 */
[----:B---3--:R-:W-:Y:S01]  /*23510*/  FMUL R2, R36, UR20 ;  /* 0x0000001424027c20 */ /* 0x008fe20008400000 */
[----:B----4-:R-:W-:-:S03]  /*23520*/  FMUL R3, R35, UR20 ;  /* 0x0000001423037c20 */ /* 0x010fc60008400000 */
[----:B0-----:R-:W-:Y:S02]  /*23530*/  F2FP.SATFINITE.E4M3.F32.PACK_AB_MERGE_C R7, RZ, R0, RZ ;  /* 0x00000000ff07723e */ /* 0x001fe400048070ff */
[----:B-1----:R-:W-:Y:S02]  /*23540*/  F2FP.SATFINITE.E4M3.F32.PACK_AB_MERGE_C R11, RZ, R2, RZ ;  /* 0x00000002ff0b723e */ /* 0x002fe400048070ff */
[----:B------:R-:W-:Y:S01]  /*23550*/  F2FP.SATFINITE.E4M3.F32.PACK_AB_MERGE_C R3, RZ, R3, RZ ;  /* 0x00000003ff03723e */ /* 0x000fe200048070ff */
[----:B-----5:R-:W-:Y:S01]  /*23560*/  FMUL R4, R33, UR20 ;  /* 0x0000001421047c20 */ /* 0x020fe20008400000 */
[----:B------:R-:W-:-:S04]  /*23570*/  FMUL R5, R32, UR20 ;  /* 0x0000001420057c20 */ /* 0x000fc80008400000 */
[----:B------:R-:W-:Y:S01]  /*23580*/  F2FP.SATFINITE.E4M3.F32.PACK_AB_MERGE_C R9, RZ, R4, RZ ;  /* 0x00000004ff09723e */ /* 0x000fe200048070ff */
[----:B------:R0:W-:Y:S01]  /*23590*/  @!P5 STG.E.U8 desc[UR14][R28.64+0xf1], R7 ;  /* 0x0000f1071c00d986 */ /* 0x0001e2000c10110e */
[----:B------:R-:W-:-:S03]  /*235a0*/  F2FP.SATFINITE.E4M3.F32.PACK_AB_MERGE_C R5, RZ, R5, RZ ;  /* 0x00000005ff05723e */ /* 0x000fc600048070ff */
[----:B------:R0:W-:Y:S04]  /*235b0*/  @!P1 STG.E.U8 desc[UR14][R30.64+0xf8], R11 ;  /* 0x0000f80b1e009986 */ /* 0x0001e8000c10110e */
[----:B------:R0:W-:Y:S04]  /*235c0*/  @!P6 STG.E.U8 desc[UR14][R30.64+0xf9], R3 ;  /* 0x0000f9031e00e986 */ /* 0x0001e8000c10110e */
[----:B------:R0:W-:Y:S04]  /*235d0*/  @!P2 STG.E.U8 desc[UR14][R28.64+0xf8], R9 ;  /* 0x0000f8091c00a986 */ /* 0x0001e8000c10110e */
[----:B------:R0:W-:Y:S02]  /*235e0*/  @!P3 STG.E.U8 desc[UR14][R28.64+0xf9], R5 ;  /* 0x0000f9051c00b986 */ /* 0x0001e4000c10110e */
.L_x_551:
[----:B------:R-:W-:Y:S05]  /*235f0*/  BSYNC B0 ;  /* 0x0000000000007941 */ /* 0x000fea0003800000 */
.L_x_37:
[----:B0-2---:R-:W2:Y:S04]  /*23600*/  LDL.LU R3, [R1+0x458] ;  /* 0x0004580001037983 */ /* 0x005ea80000300800 */
[----:B------:R-:W2:Y:S01]  /*23610*/  LDL.LU R2, [R1+0x45c] ;  /* 0x00045c0001027983 */ /* 0x000ea20000300800 */
[----:B------:R-:W-:Y:S01]  /*23620*/  ULDC UR6, c[0x0][0xc] ;  /* 0x0000030000067ab9 */ /* 0x000fe20000000800 */
[----:B------:R-:W-:Y:S01]  /*23630*/  ULDC UR7, c[0x0][0x10] ;  /* 0x0000040000077ab9 */ /* 0x000fe20000000800 */
[----:B---34-:R-:W2:Y:S01]  /*23640*/  LDC R5, c[0x0][0x14] ;  /* 0x00000500ff057b82 */ /* 0x018ea20000000800 */
[----:B------:R-:W-:Y:S01]  /*23650*/  UIMAD.WIDE.U32 UR6, UR6, UR7, URZ ;  /* 0x00000007060672a5 */ /* 0x000fe2000f8e003f */
[----:B-----5:R-:W-:Y:S01]  /*23660*/  PRMT R0, RZ, 0x7610, R0 ;  /* 0x00007610ff007816 */ /* 0x020fe20000000000 */
[----:B------:R-:W-:-:S04]  /*23670*/  UMOV UR10, 0xffffffff ;  /* 0xffffffff000a7882 */ /* 0x000fc80000000000 */
[----:B--2---:R-:W-:-:S04]  /*23680*/  IMAD.WIDE.U32 R2, R5, UR6, R2 ;  /* 0x0000000605027c25 */ /* 0x004fc8000f8e0002 */
[----:B------:R-:W-:Y:S01]  /*23690*/  IMAD R5, R5, UR7, RZ ;  /* 0x0000000705057c24 */ /* 0x000fe2000f8e02ff */
[----:B------:R-:W-:Y:S01]  /*236a0*/  ULDC.64 UR6, c[0x0][0x650] ;  /* 0x0001940000067ab9 */ /* 0x000fe20000000a00 */
[----:B------:R-:W-:Y:S01]  /*236b0*/  IMAD.MOV.U32 R11, RZ, RZ, R2 ;  /* 0x000000ffff0b7224 */ /* 0x000fe200078e0002 */
[----:B------:R-:W-:Y:S01]  /*236c0*/  ISETP.GE.U32.AND P1, PT, R2, UR6, PT ;  /* 0x0000000602007c0c */ /* 0x000fe2000bf26070 */
[----:B------:R-:W-:Y:S02]  /*236d0*/  IMAD.IADD R13, R3, 0x1, R5 ;  /* 0x00000001030d7824 */ /* 0x000fe400078e0205 */
[----:B------:R-:W-:-:S03]  /*236e0*/  IMAD.MOV.U32 R2, RZ, RZ, -0x1 ;  /* 0xffffffffff027424 */ /* 0x000fc600078e00ff */
[----:B------:R0:W-:Y:S01]  /*236f0*/  STL [R1+0x458], R13 ;  /* 0x0004580d01007387 */ /* 0x0001e20000100800 */
[----:B------:R-:W-:-:S03]  /*23700*/  ISETP.GE.U32.AND.EX P1, PT, R13, UR7, PT, P1 ;  /* 0x000000070d007c0c */ /* 0x000fc6000bf26110 */
[----:B------:R0:W-:Y:S04]  /*23710*/  STL [R1+0x45c], R11 ;  /* 0x00045c0b01007387 */ /* 0x0001e80000100800 */
[----:B------:R0:W-:Y:S06]  /*23720*/  STL [R1+0x460], R2 ;  /* 0x0004600201007387 */ /* 0x0001ec0000100800 */
[----:B------:R-:W-:Y:S05]  /*23730*/  @P1 BRA `(.L_x_552) ;  /* 0x0000000400741947 */ /* 0x000fea0003800000 */
[----:B------:R-:W2:Y:S01]  /*23740*/  S2R R8, SR_CTAID.X ;  /* 0x0000000000087919 */ /* 0x000ea20000002500 */
[----:B------:R-:W-:Y:S01]  /*23750*/  ULDC.64 UR18, c[0x0][0x628] ;  /* 0x00018a0000127ab9 */ /* 0x000fe20000000a00 */
[----:B------:R-:W3:Y:S01]  /*23760*/  LDC R9, c[0x0][0x144] ;  /* 0x00005100ff097b82 */ /* 0x000ee20000000800 */
[----:B------:R-:W-:Y:S01]  /*23770*/  ULDC UR6, c[0x0][0x150] ;  /* 0x0000540000067ab9 */ /* 0x000fe20000000800 */
[----:B------:R-:W4:Y:S01]  /*23780*/  S2R R12, SR_CTAID.Y ;  /* 0x00000000000c7919 */ /* 0x000f220000002600 */
[----:B------:R-:W-:Y:S01]  /*23790*/  ISETP.NE.U32.AND P1, PT, RZ, UR18, PT ;  /* 0x00000012ff007c0c */ /* 0x000fe2000bf25070 */
[----:B------:R-:W-:Y:S01]  /*237a0*/  ULDC UR23, c[0x0][0x630] ;  /* 0x00018c0000177ab9 */ /* 0x000fe20000000800 */
[----:B------:R-:W-:Y:S02]  /*237b0*/  R2UR UR16, R11 ;  /* 0x000000000b1072ca */ /* 0x000fe400000e0000 */
[----:B------:R-:W-:Y:S01]  /*237c0*/  ISETP.NE.AND.EX P1, PT, RZ, UR19, PT, P1 ;  /* 0x00000013ff007c0c */ /* 0x000fe2000bf25310 */
[----:B------:R-:W0:Y:S01]  /*237d0*/  LDC.64 R6, c[0x0][0x620] ;  /* 0x00018800ff067b82 */ /* 0x000e220000000a00 */
[----:B------:R-:W-:-:S02]  /*237e0*/  R2UR UR17, R13 ;  /* 0x000000000d1172ca */ /* 0x000fc400000e0000 */
[----:B--2---:R-:W-:-:S05]  /*237f0*/  I2FP.F32.U32 R0, R8 ;  /* 0x0000000800007245 */ /* 0x004fca0000201000 */
[----:B------:R-:W-:-:S06]  /*23800*/  FMUL R0, R0, UR6 ;  /* 0x0000000600007c20 */ /* 0x000fcc0008400000 */
[----:B------:R-:W2:Y:S01]  /*23810*/  F2I.U32.TRUNC.NTZ R0, R0 ;  /* 0x0000000000007305 */ /* 0x000ea2000020f000 */
[----:B----4-:R-:W-:Y:S05]  /*23820*/  @!P1 BRA `(.L_x_553) ;  /* 0x0000000000309947 */ /* 0x010fea0003800000 */
        /* <DEDUP_REMOVED lines=12> */
.L_x_553:
[----:B------:R-:W-:Y:S01]  /*238f0*/  USHF.R.U64 UR10, UR16, UR23, UR17 ;  /* 0x00000017100a7299 */ /* 0x000fe20008001211 */
[----:B------:R-:W4:Y:S01]  /*23900*/  LDC.64 R20, c[0x0][0x640] ;  /* 0x00019000ff147b82 */ /* 0x000f220000000a00 */
[----:B------:R-:W-:Y:S01]  /*23910*/  USHF.R.U32.HI UR6, URZ, UR23, UR17 ;  /* 0x000000173f067299 */ /* 0x000fe20008011611 */
[----:B--2---:R-:W-:Y:S02]  /*23920*/  IMAD.MOV R10, RZ, RZ, -R0 ;  /* 0x000000ffff0a7224 */ /* 0x004fe400078e0a00 */
[----:B0-----:R-:W-:Y:S01]  /*23930*/  IMAD.MOV.U32 R2, RZ, RZ, R11 ;  /* 0x000000ffff027224 */ /* 0x001fe200078e000b */
[----:B------:R-:W-:Y:S01]  /*23940*/  IADD3 R5, P1, RZ, -UR10, RZ ;  /* 0x8000000aff057c10 */ /* 0x000fe2000ff3e0ff */
[----:B---3--:R-:W-:Y:S02]  /*23950*/  IMAD R17, R9, R10, R8 ;  /* 0x0000000a09117224 */ /* 0x008fe400078e0208 */
[----:B------:R-:W0:Y:S02]  /*23960*/  LDC R4, c[0x0][0x618] ;  /* 0x00018600ff047b82 */ /* 0x000e240000000800 */
[----:B------:R-:W-:Y:S01]  /*23970*/  IMAD.X R3, RZ, RZ, ~UR6, P1 ;  /* 0x80000006ff037e24 */ /* 0x000fe200088e06ff */
[----:B------:R-:W-:-:S03]  /*23980*/  ULDC UR6, c[0x0][0x154] ;  /* 0x0000550000067ab9 */ /* 0x000fc60000000800 */
[-C--:B------:R-:W-:Y:S02]  /*23990*/  IMAD R0, R3, R6.reuse, RZ ;  /* 0x0000000603007224 */ /* 0x080fe400078e02ff */
[----:B------:R-:W2:Y:S01]  /*239a0*/  LDC R14, c[0x0][0x608] ;  /* 0x00018200ff0e7b82 */ /* 0x000ea20000000800 */
[----:B------:R-:W-:Y:S02]  /*239b0*/  IMAD.MOV.U32 R3, RZ, RZ, R13 ;  /* 0x000000ffff037224 */ /* 0x000fe400078e000d */
[----:B------:R-:W-:-:S05]  /*239c0*/  IMAD.WIDE.U32 R2, R5, R6, R2 ;  /* 0x0000000605027225 */ /* 0x000fca00078e0002 */
[----:B------:R-:W3:Y:S01]  /*239d0*/  LDC R18, c[0x0][0x658] ;  /* 0x00019600ff127b82 */ /* 0x000ee20000000800 */
[----:B------:R-:W-:Y:S01]  /*239e0*/  IMAD R5, R5, R7, R0 ;  /* 0x0000000705057224 */ /* 0x000fe200078e0200 */
[----:B------:R-:W-:Y:S01]  /*239f0*/  I2FP.F32.U32 R0, R12 ;  /* 0x0000000c00007245 */ /* 0x000fe20000201000 */
[----:B------:R-:W-:Y:S01]  /*23a00*/  IMAD.MOV.U32 R7, RZ, RZ, 0x1 ;  /* 0x00000001ff077424 */ /* 0x000fe200078e00ff */
[----:B----4-:R-:W-:Y:S01]  /*23a10*/  ISETP.NE.U32.AND P1, PT, R20, RZ, PT ;  /* 0x000000ff1400720c */ /* 0x010fe20003f25070 */
[----:B------:R-:W-:Y:S02]  /*23a20*/  IMAD.IADD R3, R3, 0x1, R5 ;  /* 0x0000000103037824 */ /* 0x000fe400078e0205 */
[----:B------:R-:W-:Y:S01]  /*23a30*/  FMUL R0, R0, UR6 ;  /* 0x0000000600007c20 */ /* 0x000fe20008400000 */
[----:B------:R-:W4:Y:S01]  /*23a40*/  LDC R15, c[0x0][0x148] ;  /* 0x00005200ff0f7b82 */ /* 0x000f220000000800 */
[----:B------:R-:W-:Y:S01]  /*23a50*/  ISETP.NE.AND.EX P1, PT, R21, RZ, PT, P1 ;  /* 0x000000ff1500720c */ /* 0x000fe20003f25310 */
[----:B------:R-:W-:Y:S01]  /*23a60*/  IMAD.MOV.U32 R5, RZ, RZ, -0x1 ;  /* 0xffffffffff057424 */ /* 0x000fe200078e00ff */
[-CC-:B0-----:R-:W-:Y:S01]  /*23a70*/  SHF.R.U64 R10, R2, R4.reuse, R3.reuse ;  /* 0x00000004020a7219 */ /* 0x181fe20000001203 */
[----:B------:R0:W0:Y:S01]  /*23a80*/  F2I.U32.TRUNC.NTZ R13, R0 ;  /* 0x00000000000d7305 */ /* 0x000022000020f000 */
[----:B------:R-:W-:-:S03]  /*23a90*/  SHF.R.U32.HI R3, RZ, R4, R3 ;  /* 0x00000004ff037219 */ /* 0x000fc60000011603 */
[----:B------:R-:W0:Y:S01]  /*23aa0*/  LDC R16, c[0x0][0x600] ;  /* 0x00018000ff107b82 */ /* 0x000e220000000800 */
[-CC-:B--2---:R-:W-:Y:S02]  /*23ab0*/  SHF.R.U64 R8, R10, R14.reuse, R3.reuse ;  /* 0x0000000e0a087219 */ /* 0x184fe40000001203 */
[----:B------:R-:W-:-:S05]  /*23ac0*/  SHF.R.U32.HI R3, RZ, R14, R3 ;  /* 0x0000000eff037219 */ /* 0x000fca0000011603 */
[----:B------:R-:W2:Y:S01]  /*23ad0*/  LDC R22, c[0x0][0x648] ;  /* 0x00019200ff167b82 */ /* 0x000ea20000000800 */
[-CC-:B---3--:R-:W-:Y:S02]  /*23ae0*/  SHF.R.U64 R11, R8, R18.reuse, R3.reuse ;  /* 0x00000012080b7219 */ /* 0x188fe40000001203 */
[-C--:B------:R-:W-:Y:S02]  /*23af0*/  SHF.L.U32 R5, R5, R18.reuse, RZ ;  /* 0x0000001205057219 */ /* 0x080fe400000006ff */
[-C--:B------:R-:W-:Y:S01]  /*23b00*/  SHF.R.U32.HI R3, RZ, R18.reuse, R3 ;  /* 0x00000012ff037219 */ /* 0x080fe20000011603 */
[----:B------:R-:W-:Y:S01]  /*23b10*/  IMAD.MOV.U32 R2, RZ, RZ, R11 ;  /* 0x000000ffff027224 */ /* 0x000fe200078e000b */
[----:B------:R-:W-:Y:S01]  /*23b20*/  SHF.L.U32 R40, R7, R18, RZ ;  /* 0x0000001207287219 */ /* 0x000fe200000006ff */
[----:B------:R-:W3:Y:S01]  /*23b30*/  LDC R23, c[0x0][0x638] ;  /* 0x00018e00ff177b82 */ /* 0x000ee20000000800 */
[----:B------:R-:W-:-:S07]  /*23b40*/  LOP3.LUT R19, RZ, R5, RZ, 0x33, !PT ;  /* 0x00000005ff137212 */ /* 0x000fce00078e33ff */
[----:B------:R-:W0:Y:S01]  /*23b50*/  LDC R24, c[0x0][0x610] ;  /* 0x00018400ff187b82 */ /* 0x000e220000000800 */
[----:B------:R-:W-:Y:S05]  /*23b60*/  @!P1 BRA `(.L_x_554) ;  /* 0x0000000000289947 */ /* 0x000fea0003800000 */
[----:B0-----:R-:W0:Y:S02]  /*23b70*/  LDC R0, c[0x0][0x64c] ;  /* 0x00019300ff007b82 */ /* 0x001e240000000800 */
[----:B0-----:R-:W-:-:S05]  /*23b80*/  IADD3 R7, P1, R11, R0, RZ ;  /* 0x000000000b077210 */ /* 0x001fca0007f3e0ff */
        /* <DEDUP_REMOVED lines=8> */
.L_x_554:
[----:B0-2---:R-:W-:Y:S01]  /*23c10*/  SHF.R.U64 R0, R2, R22, R3 ;  /* 0x0000001602007219 */ /* 0x005fe20000001203 */
[----:B------:R-:W-:Y:S01]  /*23c20*/  VIADD R5, R16, 0xffffffff ;  /* 0xffffffff10057836 */ /* 0x000fe20000000000 */
[----:B------:R-:W-:Y:S01]  /*23c30*/  LOP3.LUT R3, R8, R19, RZ, 0xc0, !PT ;  /* 0x0000001308037212 */ /* 0x000fe200078ec0ff */
[----:B------:R-:W-:Y:S02]  /*23c40*/  IMAD.MOV R13, RZ, RZ, -R13 ;  /* 0x000000ffff0d7224 */ /* 0x000fe400078e0a0d */
[----:B------:R-:W-:Y:S02]  /*23c50*/  IMAD.MOV R2, RZ, RZ, -R0 ;  /* 0x000000ffff027224 */ /* 0x000fe400078e0a00 */
[----:B------:R-:W-:Y:S01]  /*23c60*/  IMAD R40, R40, R0, R3 ;  /* 0x0000000028287224 */ /* 0x000fe200078e0203 */
[----:B------:R-:W-:Y:S01]  /*23c70*/  LOP3.LUT R3, R10, R5, RZ, 0xc0, !PT ;  /* 0x000000050a037212 */ /* 0x000fe200078ec0ff */
[----:B----4-:R-:W-:Y:S02]  /*23c80*/  @P4 IMAD R17, R15, R13, R12 ;  /* 0x0000000d0f114224 */ /* 0x010fe400078e020c */
[----:B---3--:R-:W-:-:S02]  /*23c90*/  IMAD R0, R2, R23, R11 ;  /* 0x0000001702007224 */ /* 0x008fc400078e020b */
[----:B------:R-:W-:Y:S02]  /*23ca0*/  IMAD.MOV.U32 R2, RZ, RZ, 0x1 ;  /* 0x00000001ff027424 */ /* 0x000fe400078e00ff */
[----:B------:R-:W-:Y:S02]  /*23cb0*/  IMAD R40, R40, R24, R17 ;  /* 0x0000001828287224 */ /* 0x000fe400078e0211 */
[----:B------:R-:W-:Y:S01]  /*23cc0*/  IMAD R3, R0, R16, R3 ;  /* 0x0000001000037224 */ /* 0x000fe200078e0203 */
[----:B------:R-:W-:-:S04]  /*23cd0*/  PRMT R0, R2, 0x7610, R0 ;  /* 0x0000761002007816 */ /* 0x000fc80000000000 */
[----:B------:R-:W-:Y:S02]  /*23ce0*/  SEL R2, R3, R40, !P4 ;  /* 0x0000002803027207 */ /* 0x000fe40006000000 */
[----:B------:R-:W-:-:S03]  /*23cf0*/  SEL R40, R40, R3, !P4 ;  /* 0x0000000328287207 */ /* 0x000fc60006000000 */
[----:B------:R2:W-:Y:S04]  /*23d00*/  STL [R1+0x460], R2 ;  /* 0x0004600201007387 */ /* 0x0005e80000100800 */
.L_x_552:
[----:B------:R3:W-:Y:S01]  /*23d10*/  STL [R1+0x464], R40 ;  /* 0x0004642801007387 */ /* 0x0007e20000100800 */
[----:B------:R-:W-:-:S13]  /*23d20*/  LOP3.LUT P1, RZ, R0, 0xff, RZ, 0xc0, !PT ;  /* 0x000000ff00ff7812 */ /* 0x000fda000782c0ff */
[----:B---3--:R-:W-:Y:S05]  /*23d30*/  @P1 BRA `(.L_x_555) ;  /* 0xfffffdd400641947 */ /* 0x008fea000383ffff */
[----:B------:R-:W-:Y:S05]  /*23d40*/  EXIT ;  /* 0x000000000000794d */ /* 0x000fea0003800000 */
.L_x_7:
[----:B------:R-:W2:Y:S01]  /*23d50*/  LDL R20, [R1+0x45c] ;  /* 0x00045c0001147983 */ /* 0x000ea20000100800 */
[----:B0-----:R-:W-:-:S03]  /*23d60*/  ULDC.64 UR4, c[0x0][0x650] ;  /* 0x0001940000047ab9 */ /* 0x001fc60000000a00 */
[----:B------:R-:W3:Y:S01]  /*23d70*/  LDL R163, [R1+0x458] ;  /* 0x0004580001a37983 */ /* 0x000ee20000100800 */
[----:B------:R-:W-:Y:S01]  /*23d80*/  PRMT R0, RZ, 0x7610, R0 ;  /* 0x00007610ff007816 */ /* 0x000fe20000000000 */
[----:B------:R-:W-:Y:S02]  /*23d90*/  IMAD.MOV.U32 R12, RZ, RZ, -0x1 ;  /* 0xffffffffff0c7424 */ /* 0x000fe400078e00ff */
[----:B------:R-:W-:Y:S02]  /*23da0*/  IMAD.MOV.U32 R4, RZ, RZ, -0x1 ;  /* 0xffffffffff047424 */ /* 0x000fe400078e00ff */
[----:B------:R-:W-:Y:S01]  /*23db0*/  IMAD.MOV.U32 R11, RZ, RZ, -0x1 ;  /* 0xffffffffff0b7424 */ /* 0x000fe200078e00ff */
[----:B--2---:R-:W-:-:S04]  /*23dc0*/  ISETP.GE.U32.AND P0, PT, R20, UR4, PT ;  /* 0x0000000414007c0c */ /* 0x004fc8000bf06070 */
[----:B---3--:R-:W-:-:S13]  /*23dd0*/  ISETP.GE.U32.AND.EX P0, PT, R163, UR5, PT, P0 ;  /* 0x00000005a3007c0c */ /* 0x008fda000bf06100 */
[----:B------:R-:W-:Y:S05]  /*23de0*/  @P0 BRA `(.L_x_556) ;  /* 0x0000000400300947 */ /* 0x000fea0003800000 */
[----:B------:R-:W0:Y:S01]  /*23df0*/  LDC.64 R16, c[0x0][0x628] ;  /* 0x00018a00ff107b82 */ /* 0x000e220000000a00 */
[----:B-1----:R-:W-:Y:S02]  /*23e00*/  IMAD.MOV.U32 R8, RZ, RZ, R20 ;  /* 0x000000ffff087224 */ /* 0x002fe400078e0014 */
[----:B------:R-:W-:-:S05]  /*23e10*/  IMAD.MOV.U32 R9, RZ, RZ, R163 ;  /* 0x000000ffff097224 */ /* 0x000fca00078e00a3 */
[----:B------:R-:W1:Y:S08]  /*23e20*/  LDC R12, c[0x0][0x630] ;  /* 0x00018c00ff0c7b82 */ /* 0x000e700000000800 */
[----:B------:R-:W2:Y:S01]  /*23e30*/  LDC.64 R18, c[0x0][0x620] ;  /* 0x00018800ff127b82 */ /* 0x000ea20000000a00 */
[----:B0-----:R-:W-:-:S04]  /*23e40*/  ISETP.NE.U32.AND P0, PT, R16, RZ, PT ;  /* 0x000000ff1000720c */ /* 0x001fc80003f05070 */
[----:B------:R-:W-:-:S13]  /*23e50*/  ISETP.NE.AND.EX P0, PT, R17, RZ, PT, P0 ;  /* 0x000000ff1100720c */ /* 0x000fda0003f05300 */
[----:B-12---:R-:W-:Y:S05]  /*23e60*/  @!P0 BRA `(.L_x_557) ;  /* 0x0000000000288947 */ /* 0x006fea0003800000 */
[----:B------:R-:W0:Y:S02]  /*23e70*/  LDC R0, c[0x0][0x634] ;  /* 0x00018d00ff007b82 */ /* 0x000e240000000800 */
        /* <DEDUP_REMOVED lines=9> */
.L_x_557:
[----:B------:R-:W0:Y:S01]  /*23f10*/  LDC.64 R22, c[0x0][0x640] ;  /* 0x00019000ff167b82 */ /* 0x000e220000000a00 */
[-CC-:B------:R-:W-:Y:S01]  /*23f20*/  SHF.R.U64 R15, R8, R12.reuse, R9.reuse ;  /* 0x0000000c080f7219 */ /* 0x180fe20000001209 */
[----:B------:R-:W-:Y:S01]  /*23f30*/  IMAD.MOV.U32 R4, RZ, RZ, R20 ;  /* 0x000000ffff047224 */ /* 0x000fe200078e0014 */
[----:B------:R-:W-:Y:S01]  /*23f40*/  SHF.R.U32.HI R0, RZ, R12, R9 ;  /* 0x0000000cff007219 */ /* 0x000fe20000011609 */
[----:B------:R-:W-:Y:S01]  /*23f50*/  IMAD.MOV.U32 R24, RZ, RZ, 0x1 ;  /* 0x00000001ff187424 */ /* 0x000fe200078e00ff */
[----:B------:R-:W-:-:S03]  /*23f60*/  IADD3 R7, P0, RZ, -R15, RZ ;  /* 0x8000000fff077210 */ /* 0x000fc60007f1e0ff */
[----:B------:R-:W1:Y:S02]  /*23f70*/  LDC R6, c[0x0][0x618] ;  /* 0x00018600ff067b82 */ /* 0x000e640000000800 */
[----:B------:R-:W-:-:S04]  /*23f80*/  IMAD.X R5, RZ, RZ, ~R0, P0 ;  /* 0x000000ffff057224 */ /* 0x000fc800000e0e00 */
[-C--:B------:R-:W-:Y:S02]  /*23f90*/  IMAD R0, R5, R18.reuse, RZ ;  /* 0x0000001205007224 */ /* 0x080fe400078e02ff */
[----:B------:R-:W2:Y:S01]  /*23fa0*/  LDC R8, c[0x0][0x608] ;  /* 0x00018200ff087b82 */ /* 0x000ea20000000800 */
[----:B------:R-:W-:Y:S02]  /*23fb0*/  IMAD.MOV.U32 R5, RZ, RZ, R163 ;  /* 0x000000ffff057224 */ /* 0x000fe400078e00a3 */
[----:B------:R-:W-:-:S05]  /*23fc0*/  IMAD.WIDE.U32 R4, R7, R18, R4 ;  /* 0x0000001207047225 */ /* 0x000fca00078e0004 */
[----:B------:R-:W3:Y:S01]  /*23fd0*/  LDC R21, c[0x0][0x658] ;  /* 0x00019600ff157b82 */ /* 0x000ee20000000800 */
[----:B------:R-:W-:Y:S01]  /*23fe0*/  IMAD R7, R7, R19, R0 ;  /* 0x0000001307077224 */ /* 0x000fe200078e0200 */
[----:B0-----:R-:W-:-:S03]  /*23ff0*/  ISETP.NE.U32.AND P0, PT, R22, RZ, PT ;  /* 0x000000ff1600720c */ /* 0x001fc60003f05070 */
[----:B------:R-:W-:Y:S01]  /*24000*/  IMAD.IADD R5, R5, 0x1, R7 ;  /* 0x0000000105057824 */ /* 0x000fe200078e0207 */
[----:B------:R-:W-:Y:S02]  /*24010*/  ISETP.NE.AND.EX P0, PT, R23, RZ, PT, P0 ;  /* 0x000000ff1700720c */ /* 0x000fe40003f05300 */
[----:B------:R-:W0:Y:S02]  /*24020*/  LDC R16, c[0x0][0x600] ;  /* 0x00018000ff107b82 */ /* 0x000e240000000800 */
[-CC-:B-1----:R-:W-:Y:S01]  /*24030*/  SHF.R.U64 R12, R4, R6.reuse, R5.reuse ;  /* 0x00000006040c7219 */ /* 0x182fe20000001205 */
[----:B------:R-:W-:Y:S01]  /*24040*/  IMAD.MOV.U32 R4, RZ, RZ, -0x1 ;  /* 0xffffffffff047424 */ /* 0x000fe200078e00ff */
[----:B------:R-:W-:-:S04]  /*24050*/  SHF.R.U32.HI R5, RZ, R6, R5 ;  /* 0x00000006ff057219 */ /* 0x000fc80000011605 */
[----:B------:R-:W1:Y:S01]  /*24060*/  LDC R18, c[0x0][0x648] ;  /* 0x00019200ff127b82 */ /* 0x000e620000000800 */
[-CC-:B--2---:R-:W-:Y:S02]  /*24070*/  SHF.R.U64 R17, R12, R8.reuse, R5.reuse ;  /* 0x000000080c117219 */ /* 0x184fe40000001205 */
[----:B------:R-:W-:-:S05]  /*24080*/  SHF.R.U32.HI R0, RZ, R8, R5 ;  /* 0x00000008ff007219 */ /* 0x000fca0000011605 */
[----:B------:R-:W2:Y:S01]  /*24090*/  LDC R20, c[0x0][0x638] ;  /* 0x00018e00ff147b82 */ /* 0x000ea20000000800 */
[-C--:B---3--:R-:W-:Y:S02]  /*240a0*/  SHF.L.U32 R4, R4, R21.reuse, RZ ;  /* 0x0000001504047219 */ /* 0x088fe400000006ff */
[-CC-:B------:R-:W-:Y:S02]  /*240b0*/  SHF.R.U64 R19, R17, R21.reuse, R0.reuse ;  /* 0x0000001511137219 */ /* 0x180fe40000001200 */
[----:B------:R-:W-:Y:S02]  /*240c0*/  LOP3.LUT R26, RZ, R4, RZ, 0x33, !PT ;  /* 0x00000004ff1a7212 */ /* 0x000fe400078e33ff */
[----:B------:R-:W-:Y:S01]  /*240d0*/  SHF.R.U32.HI R5, RZ, R21, R0 ;  /* 0x00000015ff057219 */ /* 0x000fe20000011600 */
[----:B------:R-:W3:Y:S01]  /*240e0*/  LDC R25, c[0x0][0x610] ;  /* 0x00018400ff197b82 */ /* 0x000ee20000000800 */
[----:B------:R-:W-:Y:S01]  /*240f0*/  IMAD.MOV.U32 R4, RZ, RZ, R19 ;  /* 0x000000ffff047224 */ /* 0x000fe200078e0013 */
[----:B------:R-:W-:Y:S06]  /*24100*/  @!P0 BRA `(.L_x_558) ;  /* 0x0000000000288947 */ /* 0x000fec0003800000 */
        /* <DEDUP_REMOVED lines=10> */
.L_x_558:
[----:B-1----:R-:W-:Y:S01]  /*241b0*/  SHF.R.U64 R3, R4, R18, R5 ;  /* 0x0000001204037219 */ /* 0x002fe20000001205 */
[----:B0-----:R-:W-:Y:S01]  /*241c0*/  VIADD R5, R16, 0xffffffff ;  /* 0xffffffff10057836 */ /* 0x001fe20000000000 */
[----:B------:R-:W-:Y:S01]  /*241d0*/  SHF.L.U32 R24, R24, R21, RZ ;  /* 0x0000001518187219 */ /* 0x000fe200000006ff */
[----:B------:R-:W-:Y:S01]  /*241e0*/  @P4 IMAD R10, R13, R14, R2 ;  /* 0x0000000e0d0a4224 */ /* 0x000fe200078e0202 */
[----:B------:R-:W-:Y:S01]  /*241f0*/  LOP3.LUT R0, R17, R26, RZ, 0xc0, !PT ;  /* 0x0000001a11007212 */ /* 0x000fe200078ec0ff */
[----:B------:R-:W-:Y:S01]  /*24200*/  IMAD.MOV R4, RZ, RZ, -R3 ;  /* 0x000000ffff047224 */ /* 0x000fe200078e0a03 */
[----:B------:R-:W-:Y:S01]  /*24210*/  LOP3.LUT R5, R12, R5, RZ, 0xc0, !PT ;  /* 0x000000050c057212 */ /* 0x000fe200078ec0ff */
[----:B------:R-:W-:Y:S02]  /*24220*/  IMAD.MOV.U32 R2, RZ, RZ, 0x1 ;  /* 0x00000001ff027424 */ /* 0x000fe400078e00ff */
[----:B------:R-:W-:Y:S02]  /*24230*/  IMAD R3, R24, R3, R0 ;  /* 0x0000000318037224 */ /* 0x000fe400078e0200 */
[----:B--2---:R-:W-:-:S02]  /*24240*/  IMAD R0, R4, R20, R19 ;  /* 0x0000001404007224 */ /* 0x004fc400078e0213 */
[----:B---3--:R-:W-:Y:S02]  /*24250*/  IMAD R12, R3, R25, R10 ;  /* 0x00000019030c7224 */ /* 0x008fe400078e020a */
[----:B------:R-:W-:Y:S01]  /*24260*/  IMAD R3, R0, R16, R5 ;  /* 0x0000001000037224 */ /* 0x000fe200078e0205 */
[----:B------:R-:W-:Y:S01]  /*24270*/  PRMT R0, R2, 0x7610, R0 ;  /* 0x0000761002007816 */ /* 0x000fe20000000000 */
[----:B------:R-:W-:-:S03]  /*24280*/  IMAD.MOV.U32 R11, RZ, RZ, R15 ;  /* 0x000000ffff0b7224 */ /* 0x000fc600078e000f */
[----:B------:R-:W-:Y:S02]  /*24290*/  SEL R4, R3, R12, !P4 ;  /* 0x0000000c03047207 */ /* 0x000fe40006000000 */
[----:B------:R-:W-:-:S07]  /*242a0*/  SEL R12, R12, R3, !P4 ;  /* 0x000000030c0c7207 */ /* 0x000fce0006000000 */
.L_x_556:
[----:B------:R-:W-:-:S08]  /*242b0*/  NOP ;  /* 0x0000000000007918 */ /* 0x000fd00000000000 */
[----:B-1----:R-:W0:-:S00]  /*242c0*/  USETMAXREG.DEALLOC.CTAPOOL 0x18 ;  /* 0x00000018000079c8 */ /* 0x002e0000080e0500 */
[----:B------:R-:W-:-:S13]  /*242d0*/  ISETP.NE.AND P0, PT, RZ, UR8, PT ;  /* 0x00000008ff007c0c */ /* 0x000fda000bf05270 */
[----:B------:R-:W-:Y:S05]  /*242e0*/  @P0 EXIT ;  /* 0x000000000000094d */ /* 0x000fea0003800000 */
[----:B0-----:R-:W-:Y:S01]  /*242f0*/  LOP3.LUT P0, RZ, R0, 0xff, RZ, 0xc0, !PT ;  /* 0x000000ff00ff7812 */ /* 0x001fe2000780c0ff */
[----:B------:R-:W-:Y:S02]  /*24300*/  IMAD.MOV.U32 R0, RZ, RZ, 0x1 ;  /* 0x00000001ff007424 */ /* 0x000fe400078e00ff */
[----:B------:R-:W-:-:S10]  /*24310*/  IMAD.MOV.U32 R8, RZ, RZ, RZ ;  /* 0x000000ffff087224 */ /* 0x000fd400078e00ff */
[----:B------:R-:W-:Y:S05]  /*24320*/  @!P0 BRA `(.L_x_559) ;  /* 0x0000000c00588947 */ /* 0x000fea0003800000 */
[----:B------:R-:W0:Y:S01]  /*24330*/  LDC R0, c[0x0][0x28c] ;  /* 0x0000a300ff007b82 */ /* 0x000e220000000800 */
[----:B------:R-:W-:Y:S01]  /*24340*/  ULDC UR5, c[0x0][0x658] ;  /* 0x0001960000057ab9 */ /* 0x000fe20000000800 */
[----:B------:R-:W-:Y:S01]  /*24350*/  UMOV UR7, 0xffffffff ;  /* 0xffffffff00077882 */ /* 0x000fe20000000000 */
[----:B------:R-:W-:Y:S01]  /*24360*/  ULDC UR6, c[0x0][0xc] ;  /* 0x0000030000067ab9 */ /* 0x000fe20000000800 */
[----:B------:R-:W-:Y:S01]  /*24370*/  USHF.L.U32 UR9, UR7, UR5, URZ ;  /* 0x0000000507097299 */ /* 0x000fe2000800063f */
[----:B------:R-:W-:Y:S01]  /*24380*/  BSSY B0, `(.L_x_559) ;  /* 0x00000d0000007945 */ /* 0x000fe20003800000 */
[----:B------:R-:W-:Y:S01]  /*24390*/  UMOV UR8, 0x1 ;  /* 0x0000000100087882 */ /* 0x000fe20000000000 */
[----:B------:R-:W-:Y:S01]  /*243a0*/  ULDC UR7, c[0x0][0x10] ;  /* 0x0000040000077ab9 */ /* 0x000fe20000000800 */
[----:B------:R-:W1:Y:S01]  /*243b0*/  S2UR UR10, SR_CgaCtaId ;  /* 0x00000000000a79c3 */ /* 0x000e620000008800 */
[----:B------:R-:W-:Y:S01]  /*243c0*/  UIMAD.WIDE.U32 UR6, UR6, UR7, URZ ;  /* 0x00000007060672a5 */ /* 0x000fe2000f8e003f */
[----:B------:R-:W-:Y:S01]  /*243d0*/  IMAD.MOV.U32 R10, RZ, RZ, 0x1 ;  /* 0x00000001ff0a7424 */ /* 0x000fe200078e00ff */
[----:B------:R-:W-:Y:S01]  /*243e0*/  USHF.L.U32 UR5, UR8, UR5, URZ ;  /* 0x0000000508057299 */ /* 0x000fe2000800063f */
[----:B------:R-:W-:Y:S01]  /*243f0*/  IMAD.MOV.U32 R8, RZ, RZ, RZ ;  /* 0x000000ffff087224 */ /* 0x000fe200078e00ff */
[----:B------:R-:W-:Y:S01]  /*24400*/  ULDC UR4, c[0x0][0x600] ;  /* 0x0001800000047ab9 */ /* 0x000fe20000000800 */
[----:B------:R-:W-:Y:S01]  /*24410*/  ULDC UR8, c[0x0][0x14] ;  /* 0x0000050000087ab9 */ /* 0x000fe20000000800 */
[----:B------:R-:W-:-:S02]  /*24420*/  ULOP3.LUT UR21, UR13, 0x2, URZ, 0xfc, !UPT ;  /* 0x000000020d157892 */ /* 0x000fc4000f8efc3f */
[----:B------:R-:W-:Y:S02]  /*24430*/  UIMAD.WIDE.U32 UR22, UR6, UR8, URZ ;  /* 0x00000008061672a5 */ /* 0x000fe4000f8e003f */
[----:B------:R-:W-:Y:S02]  /*24440*/  UIMAD UR16, UR7, UR8, URZ ;  /* 0x00000008071072a4 */ /* 0x000fe4000f8e023f */
[----:B------:R-:W-:Y:S02]  /*24450*/  UIADD3 UR4, UR4, -0x1, URZ ;  /* 0xffffffff04047890 */ /* 0x000fe4000fffe03f */
[----:B------:R-:W-:Y:S01]  /*24460*/  ULOP3.LUT UR18, URZ, UR9, URZ, 0x33, !UPT ;  /* 0x000000093f127292 */ /* 0x000fe2000f8e333f */
[----:B0-----:R-:W-:Y:S01]  /*24470*/  VIADD R0, R0, 0x3f ;  /* 0x0000003f00007836 */ /* 0x001fe20000000000 */
[----:B------:R-:W-:Y:S01]  /*24480*/  UIADD3 UR16, UR23, UR16, URZ ;  /* 0x0000001017107290 */ /* 0x000fe2000fffe03f */
[----:B------:R-:W-:-:S03]  /*24490*/  ULDC.64 UR24, c[0x0][0x198] ;  /* 0x0000660000187ab9 */ /* 0x000fc60000000a00 */
[----:B------:R-:W-:Y:S01]  /*244a0*/  SHF.R.S32.HI R3, RZ, 0x1f, R0 ;  /* 0x0000001fff037819 */ /* 0x000fe20000011400 */
[----:B-1----:R-:W-:-:S03]  /*244b0*/  IMAD.U32 R7, RZ, RZ, UR10 ;  /* 0x0000000aff077e24 */ /* 0x002fc6000f8e00ff */
[----:B------:R-:W-:Y:S01]  /*244c0*/  LEA.HI R3, R3, R0, RZ, 0x6 ;  /* 0x0000000003037211 */ /* 0x000fe200078f30ff */
[----:B------:R-:W-:-:S03]  /*244d0*/  IMAD.MOV.U32 R0, RZ, RZ, 0x1 ;  /* 0x00000001ff007424 */ /* 0x000fc600078e00ff */
[----:B------:R-:W-:-:S05]  /*244e0*/  SHF.R.S32.HI R6, RZ, 0x6, R3 ;  /* 0x00000006ff067819 */ /* 0x000fca0000011403 */
[----:B------:R-:W-:-:S07]  /*244f0*/  VIADD R16, R6, 0x1 ;  /* 0x0000000106107836 */ /* 0x000fce0000000000 */
.L_x_570:
[----:B------:R-:W-:-:S03]  /*24500*/  UMOV UR6, 0xffffffff ;  /* 0xffffffff00067882 */ /* 0x000fc60000000000 */
[----:B------:R-:W-:Y:S05]  /*24510*/  BRA.DIV UR6, `(.L_x_560) ;  /* 0x0000001206447947 */ /* 0x000fea000b800000 */
[----:B------:R-:W-:-:S13]  /*24520*/  ELECT P0, URZ, PT ;  /* 0x00000000003f782f */ /* 0x000fda0003800000 */
.L_x_584:
[----:B------:R-:W0:Y:S01]  /*24530*/  LDC R2, c[0x0][0x28c] ;  /* 0x0000a300ff027b82 */ /* 0x000e220000000800 */
[----:B------:R-:W-:Y:S01]  /*24540*/  BSSY B1, `(.L_x_561) ;  /* 0x000003b000017945 */ /* 0x000fe20003800000 */
[----:B0-----:R-:W-:-:S13]  /*24550*/  ISETP.LT.OR P0, PT, R2, 0x1, !P0 ;  /* 0x000000010200780c */ /* 0x001fda0004701670 */
[----:B------:R-:W-:Y:S05]  /*24560*/  @P0 BRA `(.L_x_562) ;  /* 0x0000000000e00947 */ /* 0x000fea0003800000 */
[----:B------:R-:W-:Y:S02]  /*24570*/  IMAD R2, R12, 0x2, R7 ;  /* 0x000000020c027824 */ /* 0x000fe400078e0207 */
[----:B------:R-:W-:Y:S02]  /*24580*/  IMAD.SHL.U32 R4, R4, 0x100, RZ ;  /* 0x0000010004047824 */ /* 0x000fe400078e00ff */
[----:B------:R-:W-:Y:S02]  /*24590*/  IMAD.SHL.U32 R2, R2, 0x80, RZ ;  /* 0x0000008002027824 */ /* 0x000fe400078e00ff */
[----:B------:R-:W-:Y:S02]  /*245a0*/  IMAD.MOV.U32 R14, RZ, RZ, RZ ;  /* 0x000000ffff0e7224 */ /* 0x000fe400078e00ff */
[----:B------:R-:W-:Y:S02]  /*245b0*/  IMAD.MOV.U32 R3, RZ, RZ, R16 ;  /* 0x000000ffff037224 */ /* 0x000fe400078e0010 */
[----:B------:R-:W-:-:S02]  /*245c0*/  IMAD.MOV.U32 R5, RZ, RZ, R0 ;  /* 0x000000ffff057224 */ /* 0x000fc400078e0000 */
[----:B------:R-:W-:-:S07]  /*245d0*/  IMAD.MOV.U32 R9, RZ, RZ, R8 ;  /* 0x000000ffff097224 */ /* 0x000fce00078e0008 */
.L_x_565:
[----:B------:R-:W0:Y:S01]  /*245e0*/  S2UR UR6, SR_CgaCtaId ;  /* 0x00000000000679c3 */ /* 0x000e220000008800 */
[----:B------:R-:W-:Y:S02]  /*245f0*/  MOV R12, 0x400 ;  /* 0x00000400000c7802 */ /* 0x000fe40000000f00 */
[----:B------:R-:W-:Y:S01]  /*24600*/  SHF.L.U32 R13, R5, 0x1f, RZ ;  /* 0x0000001f050d7819 */ /* 0x000fe200000006ff */
[----:B0-----:R-:W-:-:S05]  /*24610*/  IMAD.U32 R7, RZ, RZ, UR6 ;  /* 0x00000006ff077e24 */ /* 0x001fca000f8e00ff */
[----:B------:R-:W-:-:S05]  /*24620*/  LEA R12, R7, R12, 0x18 ;  /* 0x0000000c070c7211 */ /* 0x000fca00078ec0ff */
[----:B------:R-:W-:-:S04]  /*24630*/  IMAD R18, R9, 0x8, R12 ;  /* 0x0000000809127824 */ /* 0x000fc800078e020c */
[----:B------:R-:W0:Y:S02]  /*24640*/  SYNCS.PHASECHK.TRANS64.TRYWAIT P0, [R18+URZ+0x38], R13 ;  /* 0x0000380d120075a7 */ /* 0x000e24000800017f */
[----:B0-----:R-:W-:Y:S05]  /*24650*/  @!P0 BRA `(.L_x_563) ;  /* 0x0000001000148947 */ /* 0x001fea0003800000 */
.L_x_585:
[----:B------:R-:W1:Y:S01]  /*24660*/  S2R R15, SR_TID.X ;  /* 0x00000000000f7919 */ /* 0x000e620000002100 */
[----:B------:R-:W-:-:S04]  /*24670*/  UPRMT UR6, UR21, 0x9910, URZ ;  /* 0x0000991015067896 */ /* 0x000fc8000800003f */
[----:B------:R-:W-:Y:S01]  /*24680*/  UISETP.NE.AND UP0, UPT, UR6, 0x2, UPT ;  /* 0x000000020600788c */ /* 0x000fe2000bf05270 */
[----:B-1----:R-:W-:-:S13]  /*24690*/  LOP3.LUT P0, RZ, R15, 0x7f, RZ, 0xc0, !PT ;  /* 0x0000007f0fff7812 */ /* 0x002fda000780c0ff */
[----:B0-----:R-:W0:Y:S02]  /*246a0*/  @!P0 LDC R13, c[0x0][0x500] ;  /* 0x00014000ff0d8b82 */ /* 0x001e240000000800 */
[----:B0-----:R0:W-:Y:S01]  /*246b0*/  @!P0 SYNCS.ARRIVE.TRANS64 RZ, [R18+URZ], R13 ;  /* 0x0000000d12ff89a7 */ /* 0x0011e2000800003f */
[----:B------:R-:W-:-:S13]  /*246c0*/  PLOP3.LUT P0, PT, PT, PT, UP0, 0x80, 0x0 ;  /* 0x000000000000781c */ /* 0x000fda0003f0f008 */
[----:B0-----:R-:W-:Y:S05]  /*246d0*/  @P0 BRA `(.L_x_564) ;  /* 0x0000000000040947 */ /* 0x001fea0003800000 */
[----:B------:R-:W-:Y:S01]  /*246e0*/  BPT.TRAP 0x1 ;  /* 0x000000040000795c */ /* 0x000fe20000300000 */
.L_x_564:
[----:B------:R-:W-:Y:S01]  /*246f0*/  IMAD.SHL.U32 R13, R9, 0x4000, RZ ;  /* 0x00004000090d7824 */ /* 0x000fe200078e00ff */
[----:B------:R-:W-:Y:S01]  /*24700*/  R2UR UR8, R12 ;  /* 0x000000000c0872ca */ /* 0x000fe200000e0000 */
[----:B------:R-:W-:Y:S01]  /*24710*/  VIADD R3, R3, 0xffffffff ;  /* 0xffffffff03037836 */ /* 0x000fe20000000000 */
[----:B------:R-:W-:Y:S01]  /*24720*/  R2UR UR9, R18 ;  /* 0x00000000120972ca */ /* 0x000fe200000e0000 */
[--C-:B------:R-:W-:Y:S01]  /*24730*/  IMAD R15, R7, 0x2000, R13.reuse ;  /* 0x00002000070f7824 */ /* 0x100fe200078e020d */
[----:B------:R-:W-:Y:S01]  /*24740*/  IADD3 R12, R12, 0x1c180, R13 ;  /* 0x0001c1800c0c7810 */ /* 0x000fe20007ffe00d */
[----:B------:R-:W-:Y:S01]  /*24750*/  UIADD3 UR6, UP0, UR24, 0xf0, URZ ;  /* 0x000000f018067890 */ /* 0x000fe2000ff1e03f */
[----:B------:R-:W-:Y:S01]  /*24760*/  R2UR UR11, R2 ;  /* 0x00000000020b72ca */ /* 0x000fe200000e0000 */
[----:B------:R-:W-:Y:S01]  /*24770*/  UIADD3 UR26, UP1, UR24, 0x1f0, URZ ;  /* 0x000001f0181a7890 */ /* 0x000fe2000ff3e03f */
[----:B------:R-:W-:Y:S01]  /*24780*/  R2UR UR7, R15 ;  /* 0x000000000f0772ca */ /* 0x000fe200000e0000 */
[----:B------:R-:W-:Y:S01]  /*24790*/  VIADD R9, R9, 0x1 ;  /* 0x0000000109097836 */ /* 0x000fe20000000000 */
[----:B------:R-:W-:Y:S01]  /*247a0*/  R2UR UR10, R14 ;  /* 0x000000000e0a72ca */ /* 0x000fe200000e0000 */
[----:B------:R-:W-:Y:S01]  /*247b0*/  UIADD3.X UR27, URZ, UR25, URZ, UP1, !UPT ;  /* 0x000000193f1b7290 */ /* 0x000fe20008ffe43f */
[----:B------:R-:W-:Y:S01]  /*247c0*/  R2UR UR12, R11 ;  /* 0x000000000b0c72ca */ /* 0x000fe200000e0000 */
[----:B------:R-:W-:Y:S01]  /*247d0*/  UMOV UR20, 0x30000 ;  /* 0x0003000000147882 */ /* 0x000fe20000000000 */
[----:B------:R-:W-:Y:S01]  /*247e0*/  R2UR UR17, R12 ;  /* 0x000000000c1172ca */ /* 0x000fe200000e0000 */
[----:B------:R-:W-:Y:S01]  /*247f0*/  UMOV UR14, 0x0 ;  /* 0x00000000000e7882 */ /* 0x000fe20000000000 */
[----:B------:R-:W-:Y:S01]  /*24800*/  R2UR UR19, R4 ;  /* 0x00000000041372ca */ /* 0x000fe200000e0000 */
[----:B------:R-:W-:Y:S01]  /*24810*/  UMOV UR15, 0x10000000 ;  /* 0x10000000000f7882 */ /* 0x000fe20000000000 */
[----:B------:R-:W-:Y:S01]  /*24820*/  ISETP.GT.AND P1, PT, R3, 0x1, PT ;  /* 0x000000010300780c */ /* 0x000fe20003f24270 */
[----:B------:R-:W-:Y:S01]  /*24830*/  VIADD R14, R14, 0x40 ;  /* 0x000000400e0e7836 */ /* 0x000fe20000000000 */
[----:B------:R-:W-:Y:S01]  /*24840*/  ISETP.NE.AND P0, PT, R9, 0x7, PT ;  /* 0x000000070900780c */ /* 0x000fe20003f05270 */
[----:B------:R-:W-:-:S02]  /*24850*/  UIADD3 UR8, UR8, 0x180, UR7 ;  /* 0x0000018008087890 */ /* 0x000fc4000fffe007 */
[----:B------:R-:W-:Y:S01]  /*24860*/  UIADD3.X UR7, URZ, UR25, URZ, UP0, !UPT ;  /* 0x000000193f077290 */ /* 0x000fe200087fe43f */
[----:B------:R-:W-:Y:S02]  /*24870*/  SEL R12, RZ, 0x1, P0 ;  /* 0x00000001ff0c7807 */ /* 0x000fe40000000000 */
[----:B------:R-:W-:Y:S02]  /*24880*/  SEL R9, R9, RZ, P0 ;  /* 0x000000ff09097207 */ /* 0x000fe40000000000 */
[----:B------:R-:W-:-:S04]  /*24890*/  LOP3.LUT R5, R5, R12, RZ, 0x3c, !PT ;  /* 0x0000000c05057212 */ /* 0x000fc800078e3cff */
[----:B------:R0:W-:Y:S02]  /*248a0*/  UTMALDG.3D.MULTICAST [UR8], [UR6], UR20, desc[UR14] ;  /* 0x00000e08060073b4 */ /* 0x0001e40008011814 */
[----:B0-----:R-:W-:Y:S01]  /*248b0*/  UMOV UR8, UR17 ;  /* 0x0000001100087c82 */ /* 0x001fe20008000000 */
[----:B------:R-:W-:Y:S02]  /*248c0*/  UMOV UR11, UR19 ;  /* 0x00000013000b7c82 */ /* 0x000fe40008000000 */
[----:B------:R0:W-:Y:S02]  /*248d0*/  UTMALDG.3D [UR8], [UR26], desc[UR14] ;  /* 0x00000e081a0075b4 */ /* 0x0001e40008011000 */
[----:B0-----:R-:W-:Y:S05]  /*248e0*/  @P1 BRA `(.L_x_565) ;  /* 0xfffffffc003c1947 */ /* 0x001fea000383ffff */
.L_x_562:
[----:B------:R-:W-:Y:S05]  /*248f0*/  BSYNC B1 ;  /* 0x0000000000017941 */ /* 0x000fea0003800000 */
.L_x_561:
[----:B------:R-:W2:Y:S01]  /*24900*/  LDL.LU R17, [R1+0x458] ;  /* 0x0004580001117983 */ /* 0x000ea20000300800 */
[----:B------:R-:W-:Y:S01]  /*24910*/  LOP3.LUT P1, RZ, R10, 0xff, RZ, 0xc0, !PT ;  /* 0x000000ff0aff7812 */ /* 0x000fe2000782c0ff */
[----:B------:R-:W-:Y:S01]  /*24920*/  IMAD.IADD R8, R6, 0x1, R8 ;  /* 0x0000000106087824 */ /* 0x000fe200078e0208 */
[----:B------:R-:W-:Y:S01]  /*24930*/  ULDC.64 UR6, c[0x0][0x650] ;  /* 0x0001940000067ab9 */ /* 0x000fe20000000a00 */
[----:B------:R-:W3:Y:S01]  /*24940*/  LDL.LU R15, [R1+0x45c] ;  /* 0x00045c00010f7983 */ /* 0x000ee20000300800 */
[----:B------:R-:W-:Y:S01]  /*24950*/  BSSY B1, `(.L_x_566) ;  /* 0x0000070000017945 */ /* 0x000fe20003800000 */
[C---:B------:R-:W-:Y:S01]  /*24960*/  IMAD.WIDE.U32 R2, R8.reuse, 0x24924925, RZ ;  /* 0x2492492508027825 */ /* 0x040fe200078e00ff */
[C---:B------:R-:W-:Y:S02]  /*24970*/  ISETP.GT.U32.AND P0, PT, R8.reuse, 0x6, PT ;  /* 0x000000060800780c */ /* 0x040fe40003f04070 */
[----:B------:R-:W-:Y:S01]  /*24980*/  PRMT R10, RZ, 0x7610, R10 ;  /* 0x00007610ff0a7816 */ /* 0x000fe2000000000a */
[----:B------:R-:W-:Y:S01]  /*24990*/  IMAD.IADD R2, R8, 0x1, -R3 ;  /* 0x0000000108027824 */ /* 0x000fe200078e0a03 */
[----:B------:R-:W-:Y:S01]  /*249a0*/  ISETP.LT.U32.AND P0, PT, R6, 0x7, P0 ;  /* 0x000000070600780c */ /* 0x000fe20000701070 */
[----:B------:R-:W-:-:S02]  /*249b0*/  IMAD.MOV.U32 R12, RZ, RZ, -0x1 ;  /* 0xffffffffff0c7424 */ /* 0x000fc400078e00ff */
[----:B------:R-:W0:Y:S01]  /*249c0*/  @P1 S2R R7, SR_CgaCtaId ;  /* 0x0000000000071919 */ /* 0x000e220000008800 */
[----:B------:R-:W-:Y:S01]  /*249d0*/  LEA.HI R2, R2, R3, RZ, 0x1f ;  /* 0x0000000302027211 */ /* 0x000fe200078ff8ff */
[----:B------:R-:W-:Y:S01]  /*249e0*/  IMAD.MOV.U32 R11, RZ, RZ, -0x1 ;  /* 0xffffffffff0b7424 */ /* 0x000fe200078e00ff */
[----:B------:R-:W-:Y:S02]  /*249f0*/  SEL R3, RZ, 0x1, !P0 ;  /* 0x00000001ff037807 */ /* 0x000fe40004000000 */
[----:B------:R-:W-:Y:S02]  /*24a00*/  @P1 MOV R4, 0x400 ;  /* 0x0000040000041802 */ /* 0x000fe40000000f00 */
[----:B------:R-:W-:Y:S02]  /*24a10*/  LOP3.LUT R0, R0, R3, RZ, 0x3c, !PT ;  /* 0x0000000300007212 */ /* 0x000fe400078e3cff */
[--C-:B------:R-:W-:Y:S02]  /*24a20*/  SHF.R.U32.HI R3, RZ, 0x2, R2.reuse ;  /* 0x00000002ff037819 */ /* 0x100fe40000011602 */
[----:B------:R-:W-:-:S03]  /*24a30*/  PRMT R2, RZ, 0x7610, R2 ;  /* 0x00007610ff027816 */ /* 0x000fc60000000002 */
[----:B------:R-:W-:Y:S01]  /*24a40*/  IMAD R8, R3, -0x7, R8 ;  /* 0xfffffff903087824 */ /* 0x000fe200078e0208 */
[----:B0-----:R-:W-:-:S04]  /*24a50*/  @P1 LEA R4, R7, R4, 0x18 ;  /* 0x0000000407041211 */ /* 0x001fc800078ec0ff */
[----:B------:R0:W-:Y:S01]  /*24a60*/  @P1 SYNCS.ARRIVE.TRANS64.A1T0 RZ, [R4+URZ+0x88], RZ ;  /* 0x000088ff04ff19a7 */ /* 0x0001e2000810003f */
[----:B------:R-:W-:Y:S01]  /*24a70*/  ISETP.GE.U32.AND P1, PT, R6, 0x7, PT ;  /* 0x000000070600780c */ /* 0x000fe20003f26070 */
[----:B0-----:R-:W-:-:S12]  /*24a80*/  IMAD.MOV.U32 R4, RZ, RZ, -0x1 ;  /* 0xffffffffff047424 */ /* 0x001fd800078e00ff */
[----:B------:R-:W-:Y:S02]  /*24a90*/  @P1 LOP3.LUT R0, R0, 0x1, R3, 0x78, !PT ;  /* 0x0000000100001812 */ /* 0x000fe400078e7803 */
[----:B---3--:R-:W-:-:S04]  /*24aa0*/  IADD3 R15, P0, R15, UR22, RZ ;  /* 0x000000160f0f7c10 */ /* 0x008fc8000ff1e0ff */
[----:B--2---:R-:W-:Y:S01]  /*24ab0*/  IADD3.X R17, R17, UR16, RZ, P0, !PT ;  /* 0x0000001011117c10 */ /* 0x004fe200087fe4ff */
[----:B------:R0:W-:Y:S01]  /*24ac0*/  STL [R1+0x45c], R15 ;  /* 0x00045c0f01007387 */ /* 0x0001e20000100800 */
[----:B------:R-:W-:-:S03]  /*24ad0*/  ISETP.GE.U32.AND P0, PT, R15, UR6, PT ;  /* 0x000000060f007c0c */ /* 0x000fc6000bf06070 */
[----:B------:R0:W-:Y:S01]  /*24ae0*/  STL [R1+0x458], R17 ;  /* 0x0004581101007387 */ /* 0x0001e20000100800 */
[----:B------:R-:W-:-:S13]  /*24af0*/  ISETP.GE.U32.AND.EX P0, PT, R17, UR7, PT, P0 ;  /* 0x0000000711007c0c */ /* 0x000fda000bf06100 */
[----:B0-----:R-:W-:Y:S05]  /*24b00*/  @P0 BRA `(.L_x_567) ;  /* 0x0000000400500947 */ /* 0x001fea0003800000 */
[----:B------:R-:W0:Y:S01]  /*24b10*/  S2R R9, SR_CTAID.X ;  /* 0x0000000000097919 */ /* 0x000e220000002500 */
[----:B------:R-:W-:Y:S01]  /*24b20*/  ULDC UR6, c[0x0][0x150] ;  /* 0x0000540000067ab9 */ /* 0x000fe20000000800 */
[----:B------:R-:W1:Y:S01]  /*24b30*/  LDC R4, c[0x0][0x144] ;  /* 0x00005100ff047b82 */ /* 0x000e620000000800 */
[----:B------:R-:W-:Y:S01]  /*24b40*/  ULDC UR9, c[0x0][0x630] ;  /* 0x00018c0000097ab9 */ /* 0x000fe20000000800 */
[----:B------:R-:W2:Y:S06]  /*24b50*/  S2R R2, SR_CTAID.Y ;  /* 0x0000000000027919 */ /* 0x000eac0000002600 */
[----:B------:R-:W3:Y:S01]  /*24b60*/  LDC R13, c[0x0][0x148] ;  /* 0x00005200ff0d7b82 */ /* 0x000ee20000000800 */
[----:B0-----:R-:W-:-:S02]  /*24b70*/  I2FP.F32.U32 R3, R9 ;  /* 0x0000000900037245 */ /* 0x001fc40000201000 */
[----:B--2---:R-:W-:-:S03]  /*24b80*/  I2FP.F32.U32 R5, R2 ;  /* 0x0000000200057245 */ /* 0x004fc60000201000 */
[----:B------:R-:W-:Y:S01]  /*24b90*/  FMUL R3, R3, UR6 ;  /* 0x0000000603037c20 */ /* 0x000fe20008400000 */
[----:B------:R-:W-:Y:S02]  /*24ba0*/  ULDC UR6, c[0x0][0x154] ;  /* 0x0000550000067ab9 */ /* 0x000fe40000000800 */
[----:B------:R-:W-:Y:S01]  /*24bb0*/  FMUL R11, R5, UR6 ;  /* 0x00000006050b7c20 */ /* 0x000fe20008400000 */
[----:B------:R-:W-:Y:S02]  /*24bc0*/  ULDC.64 UR6, c[0x0][0x628] ;  /* 0x00018a0000067ab9 */ /* 0x000fe40000000a00 */
[----:B------:R-:W0:Y:S01]  /*24bd0*/  F2I.U32.TRUNC.NTZ R3, R3 ;  /* 0x0000000300037305 */ /* 0x000e22000020f000 */
[----:B------:R-:W-:-:S04]  /*24be0*/  ISETP.NE.U32.AND P0, PT, RZ, UR6, PT ;  /* 0x00000006ff007c0c */ /* 0x000fc8000bf05070 */
[----:B------:R-:W-:-:S03]  /*24bf0*/  ISETP.NE.AND.EX P0, PT, RZ, UR7, PT, P0 ;  /* 0x00000007ff007c0c */ /* 0x000fc6000bf05300 */
[----:B------:R-:W2:Y:S01]  /*24c00*/  F2I.U32.TRUNC.NTZ R11, R11 ;  /* 0x0000000b000b7305 */ /* 0x000ea2000020f000 */
[----:B0-----:R-:W-:Y:S02]  /*24c10*/  IMAD.MOV R5, RZ, RZ, -R3 ;  /* 0x000000ffff057224 */ /* 0x001fe400078e0a03 */
[----:B------:R-:W-:Y:S02]  /*24c20*/  IMAD.MOV.U32 R3, RZ, RZ, R17 ;  /* 0x000000ffff037224 */ /* 0x000fe400078e0011 */
[----:B-1----:R-:W-:Y:S02]  /*24c30*/  IMAD R9, R4, R5, R9 ;  /* 0x0000000504097224 */ /* 0x002fe400078e0209 */
[----:B--2---:R-:W-:-:S04]  /*24c40*/  IMAD.MOV R4, RZ, RZ, -R11 ;  /* 0x000000ffff047224 */ /* 0x004fc800078e0a0b */
[----:B---3--:R-:W-:Y:S02]  /*24c50*/  @P4 IMAD R9, R13, R4, R2 ;  /* 0x000000040d094224 */ /* 0x008fe400078e0202 */
[----:B------:R-:W-:Y:S01]  /*24c60*/  IMAD.MOV.U32 R2, RZ, RZ, R15 ;  /* 0x000000ffff027224 */ /* 0x000fe200078e000f */
[----:B------:R-:W-:Y:S06]  /*24c70*/  @!P0 BRA `(.L_x_568) ;  /* 0x0000000000288947 */ /* 0x000fec0003800000 */
[----:B------:R-:W-:Y:S02]  /*24c80*/  ULDC UR8, c[0x0][0x634] ;  /* 0x00018d0000087ab9 */ /* 0x000fe40000000800 */
[----:B------:R-:W-:-:S05]  /*24c90*/  IADD3 R3, P0, R15, UR8, RZ ;  /* 0x000000080f037c10 */ /* 0x000fca000ff1e0ff */
[----:B------:R-:W-:-:S04]  /*24ca0*/  IMAD.X R11, RZ, RZ, R17, P0 ;  /* 0x000000ffff0b7224 */ /* 0x000fc800000e0611 */
[----:B------:R-:W-:-:S04]  /*24cb0*/  IMAD.WIDE.U32 R4, R11, UR6, RZ ;  /* 0x000000060b047c25 */ /* 0x000fc8000f8e00ff */
[----:B------:R-:W-:-:S04]  /*24cc0*/  IMAD.WIDE.U32 R4, P0, R3, UR7, R4 ;  /* 0x0000000703047c25 */ /* 0x000fc8000f800004 */
[----:B------:R-:W-:-:S04]  /*24cd0*/  IMAD.WIDE.U32 R2, R3, UR6, RZ ;  /* 0x0000000603027c25 */ /* 0x000fc8000f8e00ff */
[----:B------:R-:W-:Y:S01]  /*24ce0*/  IMAD.MOV.U32 R2, RZ, RZ, R5 ;  /* 0x000000ffff027224 */ /* 0x000fe200078e0005 */
[----:B------:R-:W-:Y:S01]  /*24cf0*/  IADD3 RZ, P1, R3, R4, RZ ;  /* 0x0000000403ff7210 */ /* 0x000fe20007f3e0ff */
[----:B------:R-:W-:-:S04]  /*24d00*/  IMAD.X R3, RZ, RZ, RZ, P0 ;  /* 0x000000ffff037224 */ /* 0x000fc800000e06ff */
[----:B------:R-:W-:-:S08]  /*24d10*/  IMAD.WIDE.U32.X R2, R11, UR7, R2, P1 ;  /* 0x000000070b027c25 */ /* 0x000fd000088e0402 */
.L_x_568:
[--C-:B------:R-:W-:Y:S01]  /*24d20*/  SHF.R.U64 R11, R2, UR9, R3.reuse ;  /* 0x00000009020b7c19 */ /* 0x100fe20008001203 */
[----:B------:R-:W-:Y:S01]  /*24d30*/  ULDC.64 UR6, c[0x0][0x620] ;  /* 0x0001880000067ab9 */ /* 0x000fe20000000a00 */
[----:B------:R-:W-:Y:S01]  /*24d40*/  SHF.R.U32.HI R2, RZ, UR9, R3 ;  /* 0x00000009ff027c19 */ /* 0x000fe20008011603 */
[----:B------:R-:W-:Y:S01]  /*24d50*/  IMAD.MOV.U32 R3, RZ, RZ, R17 ;  /* 0x000000ffff037224 */ /* 0x000fe200078e0011 */
[----:B------:R-:W-:Y:S01]  /*24d60*/  IADD3 R13, P0, RZ, -R11, RZ ;  /* 0x8000000bff0d7210 */ /* 0x000fe20007f1e0ff */
[----:B------:R-:W-:-:S04]  /*24d70*/  ULDC.64 UR8, c[0x0][0x640] ;  /* 0x0001900000087ab9 */ /* 0x000fc80000000a00 */
[----:B------:R-:W-:Y:S01]  /*24d80*/  IMAD.X R2, RZ, RZ, ~R2, P0 ;  /* 0x000000ffff027224 */ /* 0x000fe200000e0e02 */
[----:B------:R-:W-:-:S03]  /*24d90*/  ISETP.NE.U32.AND P0, PT, RZ, UR8, PT ;  /* 0x00000008ff007c0c */ /* 0x000fc6000bf05070 */
[----:B------:R-:W-:Y:S01]  /*24da0*/  IMAD R2, R2, UR6, RZ ;  /* 0x0000000602027c24 */ /* 0x000fe2000f8e02ff */
[----:B------:R-:W-:-:S03]  /*24db0*/  ISETP.NE.AND.EX P0, PT, RZ, UR9, PT, P0 ;  /* 0x00000009ff007c0c */ /* 0x000fc6000bf05300 */
[----:B------:R-:W-:Y:S02]  /*24dc0*/  IMAD R5, R13, UR7, R2 ;  /* 0x000000070d057c24 */ /* 0x000fe4000f8e0202 */
[----:B------:R-:W-:-:S04]  /*24dd0*/  IMAD.MOV.U32 R2, RZ, RZ, R15 ;  /* 0x000000ffff027224 */ /* 0x000fc800078e000f */
[----:B------:R-:W-:Y:S01]  /*24de0*/  IMAD.WIDE.U32 R2, R13, UR6, R2 ;  /* 0x000000060d027c25 */ /* 0x000fe2000f8e0002 */
[----:B------:R-:W-:-:S03]  /*24df0*/  ULDC UR6, c[0x0][0x618] ;  /* 0x0001860000067ab9 */ /* 0x000fc60000000800 */
[----:B------:R-:W-:-:S05]  /*24e00*/  IMAD.IADD R3, R3, 0x1, R5 ;  /* 0x0000000103037824 */ /* 0x000fca00078e0205 */
[--C-:B------:R-:W-:Y:S02]  /*24e10*/  SHF.R.U64 R12, R2, UR6, R3.reuse ;  /* 0x00000006020c7c19 */ /* 0x100fe40008001203 */
[----:B------:R-:W-:Y:S01]  /*24e20*/  SHF.R.U32.HI R3, RZ, UR6, R3 ;  /* 0x00000006ff037c19 */ /* 0x000fe20008011603 */
[----:B------:R-:W-:-:S03]  /*24e30*/  ULDC UR6, c[0x0][0x608] ;  /* 0x0001820000067ab9 */ /* 0x000fc60000000800 */
[--C-:B------:R-:W-:Y:S02]  /*24e40*/  SHF.R.U64 R13, R12, UR6, R3.reuse ;  /* 0x000000060c0d7c19 */ /* 0x100fe40008001203 */
[----:B------:R-:W-:Y:S01]  /*24e50*/  SHF.R.U32.HI R2, RZ, UR6, R3 ;  /* 0x00000006ff027c19 */ /* 0x000fe20008011603 */
[----:B------:R-:W-:-:S03]  /*24e60*/  ULDC UR6, c[0x0][0x658] ;  /* 0x0001960000067ab9 */ /* 0x000fc60000000800 */
[--C-:B------:R-:W-:Y:S02]  /*24e70*/  SHF.R.U64 R14, R13, UR6, R2.reuse ;  /* 0x000000060d0e7c19 */ /* 0x100fe40008001202 */
[----:B------:R-:W-:-:S03]  /*24e80*/  SHF.R.U32.HI R15, RZ, UR6, R2 ;  /* 0x00000006ff0f7c19 */ /* 0x000fc60008011602 */
[----:B------:R-:W-:Y:S02]  /*24e90*/  IMAD.MOV.U32 R2, RZ, RZ, R14 ;  /* 0x000000ffff027224 */ /* 0x000fe400078e000e */
        /* <DEDUP_REMOVED lines=12> */
.L_x_569:
[----:B------:R-:W-:Y:S01]  /*24f60*/  ULDC UR6, c[0x0][0x648] ;  /* 0x0001920000067ab9 */ /* 0x000fe20000000800 */
[----:B------:R-:W-:Y:S02]  /*24f70*/  LOP3.LUT R13, R13, UR18, RZ, 0xc0, !PT ;  /* 0x000000120d0d7c12 */ /* 0x000fe4000f8ec0ff */
[----:B------:R-:W-:Y:S01]  /*24f80*/  SHF.R.U64 R2, R2, UR6, R3 ;  /* 0x0000000602027c19 */ /* 0x000fe20008001203 */
[----:B------:R-:W-:-:S04]  /*24f90*/  ULDC UR6, c[0x0][0x638] ;  /* 0x00018e0000067ab9 */ /* 0x000fc80000000800 */
[----:B------:R-:W-:Y:S02]  /*24fa0*/  IMAD.MOV R3, RZ, RZ, -R2 ;  /* 0x000000ffff037224 */ /* 0x000fe400078e0a02 */
[----:B------:R-:W-:Y:S02]  /*24fb0*/  IMAD R4, R2, UR5, R13 ;  /* 0x0000000502047c24 */ /* 0x000fe4000f8e020d */
[----:B------:R-:W-:Y:S01]  /*24fc0*/  IMAD R14, R3, UR6, R14 ;  /* 0x00000006030e7c24 */ /* 0x000fe2000f8e020e */
[----:B------:R-:W-:Y:S01]  /*24fd0*/  ULDC UR6, c[0x0][0x610] ;  /* 0x0001840000067ab9 */ /* 0x000fe20000000800 */
[----:B------:R-:W-:Y:S01]  /*24fe0*/  LOP3.LUT R3, R12, UR4, RZ, 0xc0, !PT ;  /* 0x000000040c037c12 */ /* 0x000fe2000f8ec0ff */
[----:B------:R-:W-:Y:S01]  /*24ff0*/  IMAD R9, R4, UR6, R9 ;  /* 0x0000000604097c24 */ /* 0x000fe2000f8e0209 */
[----:B------:R-:W-:Y:S01]  /*25000*/  ULDC UR6, c[0x0][0x600] ;  /* 0x0001800000067ab9 */ /* 0x000fe20000000800 */
[----:B------:R-:W-:Y:S02]  /*25010*/  IMAD.MOV.U32 R2, RZ, RZ, 0x1 ;  /* 0x00000001ff027424 */ /* 0x000fe400078e00ff */
[----:B------:R-:W-:-:S05]  /*25020*/  IMAD R14, R14, UR6, R3 ;  /* 0x000000060e0e7c24 */ /* 0x000fca000f8e0203 */
[----:B------:R-:W-:Y:S02]  /*25030*/  SEL R4, R14, R9, !P4 ;  /* 0x000000090e047207 */ /* 0x000fe40006000000 */
[----:B------:R-:W-:-:S07]  /*25040*/  SEL R12, R9, R14, !P4 ;  /* 0x0000000e090c7207 */ /* 0x000fce0006000000 */
.L_x_567:
[----:B------:R-:W-:Y:S05]  /*25050*/  BSYNC B1 ;  /* 0x0000000000017941 */ /* 0x000fea0003800000 */
.L_x_566:
[----:B------:R-:W-:-:S13]  /*25060*/  LOP3.LUT P0, RZ, R2, 0xff, RZ, 0xc0, !PT ;  /* 0x000000ff02ff7812 */ /* 0x000fda000780c0ff */
[----:B------:R-:W-:Y:S05]  /*25070*/  @P0 BRA `(.L_x_570) ;  /* 0xfffffff400200947 */ /* 0x000fea000383ffff */
[----:B------:R-:W-:Y:S05]  /*25080*/  BSYNC B0 ;  /* 0x0000000000007941 */ /* 0x000fea0003800000 */
.L_x_559:
[----:B------:R-:W-:-:S03]  /*25090*/  UMOV UR6, 0xffffffff ;  /* 0xffffffff00067882 */ /* 0x000fc60000000000 */
[----:B------:R-:W-:Y:S05]  /*250a0*/  BRA.DIV UR6, `(.L_x_571) ;  /* 0x0000000606947947 */ /* 0x000fea000b800000 */
[----:B------:R-:W-:-:S13]  /*250b0*/  ELECT P0, URZ, PT ;  /* 0x00000000003f782f */ /* 0x000fda0003800000 */
.L_x_588:
[----:B------:R-:W-:Y:S04]  /*250c0*/  BSSY B0, `(.L_x_572) ;  /* 0x0000047000007945 */ /* 0x000fe80003800000 */
[----:B------:R-:W-:Y:S05]  /*250d0*/  @!P0 BRA `(.L_x_573) ;  /* 0x0000000400148947 */ /* 0x000fea0003800000 */
[----:B------:R-:W-:-:S04]  /*250e0*/  ULOP3.LUT UR6, UR13, 0x2, URZ, 0xfc, !UPT ;  /* 0x000000020d067892 */ /* 0x000fc8000f8efc3f */
[----:B------:R-:W-:-:S06]  /*250f0*/  UISETP.NE.AND UP0, UPT, UR6, 0x3, UPT ;  /* 0x000000030600788c */ /* 0x000fcc000bf05270 */
[----:B------:R-:W-:-:S13]  /*25100*/  PLOP3.LUT P0, PT, PT, PT, UP0, 0x80, 0x0 ;  /* 0x000000000000781c */ /* 0x000fda0003f0f008 */
[----:B------:R-:W-:Y:S05]  /*25110*/  @!P0 BRA `(.L_x_574) ;  /* 0x0000000000048947 */ /* 0x000fea0003800000 */
[----:B------:R-:W-:Y:S01]  /*25120*/  BPT.TRAP 0x1 ;  /* 0x000000040000795c */ /* 0x000fe20000300000 */
.L_x_574:
[----:B------:R-:W0:Y:S01]  /*25130*/  S2R R3, SR_CgaCtaId ;  /* 0x0000000000037919 */ /* 0x000e220000008800 */
[----:B------:R-:W-:-:S04]  /*25140*/  MOV R2, 0x400 ;  /* 0x0000040000027802 */ /* 0x000fc80000000f00 */
[----:B0-----:R-:W-:Y:S02]  /*25150*/  LEA R3, R3, R2, 0x18 ;  /* 0x0000000203037211 */ /* 0x001fe400078ec0ff */
[----:B------:R-:W-:-:S03]  /*25160*/  SHF.L.U32 R2, R0, 0x1f, RZ ;  /* 0x0000001f00027819 */ /* 0x000fc600000006ff */
[----:B------:R-:W-:-:S04]  /*25170*/  VIADD R3, R3, 0x38 ;  /* 0x0000003803037836 */ /* 0x000fc80000000000 */
[----:B------:R-:W-:-:S04]  /*25180*/  IMAD R5, R8, 0x8, R3 ;  /* 0x0000000808057824 */ /* 0x000fc800078e0203 */
[----:B------:R-:W0:Y:S02]  /*25190*/  SYNCS.PHASECHK.TRANS64.TRYWAIT P0, [R5+URZ], R2 ;  /* 0x00000002050075a7 */ /* 0x000e24000800017f */
[----:B0-----:R-:W-:Y:S05]  /*251a0*/  @!P0 BRA `(.L_x_575) ;  /* 0x0000000400748947 */ /* 0x001fea0003800000 */
.L_x_589:
[----:B------:R-:W-:-:S05]  /*251b0*/  VIADD R8, R8, 0x1 ;  /* 0x0000000108087836 */ /* 0x000fca0000000000 */
[----:B------:R-:W-:-:S04]  /*251c0*/  ISETP.NE.AND P0, PT, R8, 0x7, PT ;  /* 0x000000070800780c */ /* 0x000fc80003f05270 */
[----:B0-----:R-:W-:Y:S02]  /*251d0*/  SEL R5, RZ, 0x1, P0 ;  /* 0x00000001ff057807 */ /* 0x001fe40000000000 */
[----:B------:R-:W-:Y:S02]  /*251e0*/  SEL R8, R8, RZ, P0 ;  /* 0x000000ff08087207 */ /* 0x000fe40000000000 */
[----:B------:R-:W-:-:S03]  /*251f0*/  LOP3.LUT R5, R0, R5, RZ, 0x3c, !PT ;  /* 0x0000000500057212 */ /* 0x000fc600078e3cff */
[----:B------:R-:W-:Y:S01]  /*25200*/  IMAD R7, R8, 0x8, R3 ;  /* 0x0000000808077824 */ /* 0x000fe200078e0203 */
[----:B------:R-:W-:-:S04]  /*25210*/  SHF.L.U32 R0, R5, 0x1f, RZ ;  /* 0x0000001f05007819 */ /* 0x000fc800000006ff */
[----:B------:R-:W0:Y:S02]  /*25220*/  SYNCS.PHASECHK.TRANS64.TRYWAIT P0, [R7+URZ], R0 ;  /* 0x00000000070075a7 */ /* 0x000e24000800017f */
[----:B0-----:R-:W-:Y:S05]  /*25230*/  @!P0 BRA `(.L_x_576) ;  /* 0x0000000400648947 */ /* 0x001fea0003800000 */
.L_x_590:
[----:B0-----:R-:W-:-:S05]  /*25240*/  VIADD R0, R8, 0x1 ;  /* 0x0000000108007836 */ /* 0x001fca0000000000 */
[----:B------:R-:W-:-:S04]  /*25250*/  ISETP.NE.AND P0, PT, R0, 0x7, PT ;  /* 0x000000070000780c */ /* 0x000fc80003f05270 */
[----:B------:R-:W-:Y:S02]  /*25260*/  SEL R2, RZ, 0x1, P0 ;  /* 0x00000001ff027807 */ /* 0x000fe40000000000 */
[----:B------:R-:W-:Y:S02]  /*25270*/  SEL R4, R0, RZ, P0 ;  /* 0x000000ff00047207 */ /* 0x000fe40000000000 */
[----:B------:R-:W-:-:S03]  /*25280*/  LOP3.LUT R5, R5, R2, RZ, 0x3c, !PT ;  /* 0x0000000205057212 */ /* 0x000fc600078e3cff */
[----:B------:R-:W-:Y:S01]  /*25290*/  IMAD R7, R4, 0x8, R3 ;  /* 0x0000000804077824 */ /* 0x000fe200078e0203 */
[----:B------:R-:W-:-:S04]  /*252a0*/  SHF.L.U32 R0, R5, 0x1f, RZ ;  /* 0x0000001f05007819 */ /* 0x000fc800000006ff */
[----:B------:R-:W0:Y:S02]  /*252b0*/  SYNCS.PHASECHK.TRANS64.TRYWAIT P0, [R7+URZ], R0 ;  /* 0x00000000070075a7 */ /* 0x000e24000800017f */
[----:B0-----:R-:W-:Y:S05]  /*252c0*/  @!P0 BRA `(.L_x_577) ;  /* 0x0000000400548947 */ /* 0x001fea0003800000 */
.L_x_591:
        /* <DEDUP_REMOVED lines=9> */
.L_x_592:
        /* <DEDUP_REMOVED lines=9> */
.L_x_593:
        /* <DEDUP_REMOVED lines=9> */
.L_x_594:
[----:B0-----:R-:W-:-:S05]  /*25480*/  VIADD R0, R4, 0x1 ;  /* 0x0000000104007836 */ /* 0x001fca0000000000 */
[----:B------:R-:W-:-:S04]  /*25490*/  ISETP.NE.AND P0, PT, R0, 0x7, PT ;  /* 0x000000070000780c */ /* 0x000fc80003f05270 */
[----:B------:R-:W-:Y:S02]  /*254a0*/  SEL R2, RZ, 0x1, P0 ;  /* 0x00000001ff027807 */ /* 0x000fe40000000000 */
[----:B------:R-:W-:Y:S02]  /*254b0*/  SEL R0, R0, RZ, P0 ;  /* 0x000000ff00007207 */ /* 0x000fe40000000000 */
[----:B------:R-:W-:-:S03]  /*254c0*/  LOP3.LUT R2, R5, R2, RZ, 0x3c, !PT ;  /* 0x0000000205027212 */ /* 0x000fc600078e3cff */
[----:B------:R-:W-:Y:S01]  /*254d0*/  IMAD R3, R0, 0x8, R3 ;  /* 0x0000000800037824 */ /* 0x000fe200078e0203 */
[----:B------:R-:W-:-:S07]  /*254e0*/  SHF.L.U32 R0, R2, 0x1f, RZ ;  /* 0x0000001f02007819 */ /* 0x000fce00000006ff */
.L_x_581:
[----:B0-----:R0:W1:Y:S02]  /*254f0*/  SYNCS.PHASECHK.TRANS64.TRYWAIT P0, [R3+URZ], R0 ;  /* 0x00000000030075a7 */ /* 0x001064000800017f */
[----:B-1----:R-:W-:Y:S05]  /*25500*/  @!P0 NANOSLEEP.SYNCS 0x989680 ;  /* 0x009896800000895d */ /* 0x002fea0003900000 */
[----:B------:R-:W1:Y:S02]  /*25510*/  @!P0 SYNCS.PHASECHK.TRANS64 P0, [R3+URZ], R0 ;  /* 0x00000000030085a7 */ /* 0x000e64000800007f */
[----:B-1----:R-:W-:Y:S05]  /*25520*/  @!P0 BRA `(.L_x_581) ;  /* 0xfffffffc00f08947 */ /* 0x002fea000383ffff */
.L_x_573:
[----:B------:R-:W-:Y:S05]  /*25530*/  BSYNC B0 ;  /* 0x0000000000007941 */ /* 0x000fea0003800000 */
.L_x_572:
[----:B------:R-:W-:Y:S05]  /*25540*/  EXIT ;  /* 0x000000000000794d */ /* 0x000fea0003800000 */
.L_x_21:
[----:B--2---:R-:W-:-:S04]  /*25550*/  IMAD.U32 R3, RZ, RZ, UR6 ;  /* 0x00000006ff037e24 */ /* 0x004fc8000f8e00ff */
[----:B------:R2:W3:Y:S03]  /*25560*/  SYNCS.PHASECHK.TRANS64.TRYWAIT P1, [R3+URZ], R0 ;  /* 0x00000000030075a7 */ /* 0x0004e6000802017f */
[----:B---3--:R-:W-:Y:S05]  /*25570*/  @!P1 NANOSLEEP.SYNCS 0x989680 ;  /* 0x009896800000995d */ /* 0x008fea0003900000 */
[----:B------:R-:W3:Y:S02]  /*25580*/  @!P1 SYNCS.PHASECHK.TRANS64 P1, [R3+URZ], R0 ;  /* 0x00000000030095a7 */ /* 0x000ee4000802007f */
[----:B---3--:R-:W-:Y:S05]  /*25590*/  @!P1 BRA `(.L_x_21) ;  /* 0xfffffffc00ec9947 */ /* 0x008fea000383ffff */
[----:B------:R-:W-:Y:S05]  /*255a0*/  BRA `(.L_x_20) ;  /* 0xfffffdd800047947 */ /* 0x000fea000383ffff */
.L_x_27:
[----:B-----5:R2:W-:Y:S02]  /*255b0*/  STL [R1+0x470], R0 ;  /* 0x0004700001007387 */ /* 0x0205e40000100800 */
[----:B--2---:R-:W-:-:S04]  /*255c0*/  IMAD.U32 R0, RZ, RZ, UR16 ;  /* 0x00000010ff007e24 */ /* 0x004fc8000f8e00ff */
[----:B------:R2:W3:Y:S03]  /*255d0*/  SYNCS.PHASECHK.TRANS64.TRYWAIT P1, [R0+URZ], R2 ;  /* 0x00000002000075a7 */ /* 0x0004e6000802017f */
[----:B---3--:R-:W-:Y:S05]  /*255e0*/  @!P1 NANOSLEEP.SYNCS 0x989680 ;  /* 0x009896800000995d */ /* 0x008fea0003900000 */
[----:B------:R2:W3:Y:S02]  /*255f0*/  @!P1 SYNCS.PHASECHK.TRANS64 P1, [R0+URZ], R2 ;  /* 0x00000002000095a7 */ /* 0x0004e4000802007f */
[----:B--2---:R2:W5:Y:S02]  /*25600*/  LDL.LU R0, [R1+0x470] ;  /* 0x0004700001007983 */ /* 0x0045640000300800 */
[----:B--23--:R-:W-:Y:S05]  /*25610*/  @!P1 BRA `(.L_x_27) ;  /* 0xfffffffc00e49947 */ /* 0x00cfea000383ffff */
[----:B------:R-:W-:Y:S05]  /*25620*/  BRA `(.L_x_26) ;  /* 0xfffffe1800d07947 */ /* 0x000fea000383ffff */
.L_x_560:
[----:B------:R-:W-:Y:S01]  /*25630*/  BSSY B1, `(.L_x_582) ;  /* 0x0000006000017945 */ /* 0x000fe20003800000 */
[----:B------:R-:W-:-:S07]  /*25640*/  IMAD.MOV.U32 R2, RZ, RZ, -0x1 ;  /* 0xffffffffff027424 */ /* 0x000fce00078e00ff */
[----:B------:R-:W-:Y:S05]  /*25650*/  WARPSYNC.COLLECTIVE R2, `(.L_x_583) ;  /* 0x00000000020c7348 */ /* 0x000fea0003c00000 */
[----:B------:R-:W-:Y:S02]  /*25660*/  ELECT P0, UR62, PT ;  /* 0x00000000003e782f */ /* 0x000fe40003800000 */
[----:B------:R-:W-:Y:S01]  /*25670*/  MOV R2, UR62 ;  /* 0x0000003e00027c02 */ /* 0x000fe20008000f00 */
[----:B------:R-:W-:Y:S10]  /*25680*/  ENDCOLLECTIVE ;  /* 0x000000000000791b */ /* 0x000ff40003800000 */
.L_x_583:
[----:B------:R-:W-:Y:S05]  /*25690*/  BSYNC B1 ;  /* 0x0000000000017941 */ /* 0x000fea0003800000 */
.L_x_582:
[----:B------:R-:W-:Y:S05]  /*256a0*/  BRA `(.L_x_584) ;  /* 0xffffffec00a07947 */ /* 0x000fea000383ffff */
.L_x_563:
[----:B0-----:R0:W1:Y:S02]  /*256b0*/  SYNCS.PHASECHK.TRANS64.TRYWAIT P0, [R18+URZ+0x38], R13 ;  /* 0x0000380d120075a7 */ /* 0x001064000800017f */
[----:B-1----:R-:W-:Y:S05]  /*256c0*/  @!P0 NANOSLEEP.SYNCS 0x989680 ;  /* 0x009896800000895d */ /* 0x002fea0003900000 */
[----:B------:R-:W1:Y:S02]  /*256d0*/  @!P0 SYNCS.PHASECHK.TRANS64 P0, [R18+URZ+0x38], R13 ;  /* 0x0000380d120085a7 */ /* 0x000e64000800007f */
[----:B-1----:R-:W-:Y:S05]  /*256e0*/  @!P0 BRA `(.L_x_563) ;  /* 0xfffffffc00f08947 */ /* 0x002fea000383ffff */
[----:B------:R-:W-:Y:S05]  /*256f0*/  BRA `(.L_x_585) ;  /* 0xffffffec00d87947 */ /* 0x000fea000383ffff */
.L_x_571:
[----:B------:R-:W-:Y:S01]  /*25700*/  BSSY B0, `(.L_x_586) ;  /* 0x0000006000007945 */ /* 0x000fe20003800000 */
[----:B------:R-:W-:-:S07]  /*25710*/  IMAD.MOV.U32 R2, RZ, RZ, -0x1 ;  /* 0xffffffffff027424 */ /* 0x000fce00078e00ff */
[----:B------:R-:W-:Y:S05]  /*25720*/  WARPSYNC.COLLECTIVE R2, `(.L_x_587) ;  /* 0x00000000020c7348 */ /* 0x000fea0003c00000 */
[----:B------:R-:W-:Y:S02]  /*25730*/  ELECT P0, UR62, PT ;  /* 0x00000000003e782f */ /* 0x000fe40003800000 */
[----:B------:R-:W-:Y:S01]  /*25740*/  MOV R2, UR62 ;  /* 0x0000003e00027c02 */ /* 0x000fe20008000f00 */
[----:B------:R-:W-:Y:S10]  /*25750*/  ENDCOLLECTIVE ;  /* 0x000000000000791b */ /* 0x000ff40003800000 */
.L_x_587:
[----:B------:R-:W-:Y:S05]  /*25760*/  BSYNC B0 ;  /* 0x0000000000007941 */ /* 0x000fea0003800000 */
.L_x_586:
[----:B------:R-:W-:Y:S05]  /*25770*/  BRA `(.L_x_588) ;  /* 0xfffffff800507947 */ /* 0x000fea000383ffff */
.L_x_575:
[----:B0-----:R0:W1:Y:S02]  /*25780*/  SYNCS.PHASECHK.TRANS64.TRYWAIT P0, [R5+URZ], R2 ;  /* 0x00000002050075a7 */ /* 0x001064000800017f */
[----:B-1----:R-:W-:Y:S05]  /*25790*/  @!P0 NANOSLEEP.SYNCS 0x989680 ;  /* 0x009896800000895d */ /* 0x002fea0003900000 */
[----:B------:R-:W1:Y:S02]  /*257a0*/  @!P0 SYNCS.PHASECHK.TRANS64 P0, [R5+URZ], R2 ;  /* 0x00000002050085a7 */ /* 0x000e64000800007f */
[----:B-1----:R-:W-:Y:S05]  /*257b0*/  @!P0 BRA `(.L_x_575) ;  /* 0xfffffffc00f08947 */ /* 0x002fea000383ffff */
[----:B------:R-:W-:Y:S05]  /*257c0*/  BRA `(.L_x_589) ;  /* 0xfffffff800787947 */ /* 0x000fea000383ffff */
.L_x_576:
[----:B0-----:R0:W1:Y:S02]  /*257d0*/  SYNCS.PHASECHK.TRANS64.TRYWAIT P0, [R7+URZ], R0 ;  /* 0x00000000070075a7 */ /* 0x001064000800017f */
[----:B-1----:R-:W-:Y:S05]  /*257e0*/  @!P0 NANOSLEEP.SYNCS 0x989680 ;  /* 0x009896800000895d */ /* 0x002fea0003900000 */
[----:B------:R-:W1:Y:S02]  /*257f0*/  @!P0 SYNCS.PHASECHK.TRANS64 P0, [R7+URZ], R0 ;  /* 0x00000000070085a7 */ /* 0x000e64000800007f */
[----:B-1----:R-:W-:Y:S05]  /*25800*/  @!P0 BRA `(.L_x_576) ;  /* 0xfffffffc00f08947 */ /* 0x002fea000383ffff */
[----:B------:R-:W-:Y:S05]  /*25810*/  BRA `(.L_x_590) ;  /* 0xfffffff800887947 */ /* 0x000fea000383ffff */
.L_x_577:
[----:B0-----:R0:W1:Y:S02]  /*25820*/  SYNCS.PHASECHK.TRANS64.TRYWAIT P0, [R7+URZ], R0 ;  /* 0x00000000070075a7 */ /* 0x001064000800017f */
[----:B-1----:R-:W-:Y:S05]  /*25830*/  @!P0 NANOSLEEP.SYNCS 0x989680 ;  /* 0x009896800000895d */ /* 0x002fea0003900000 */
[----:B------:R-:W1:Y:S02]  /*25840*/  @!P0 SYNCS.PHASECHK.TRANS64 P0, [R7+URZ], R0 ;  /* 0x00000000070085a7 */ /* 0x000e64000800007f */
[----:B-1----:R-:W-:Y:S05]  /*25850*/  @!P0 BRA `(.L_x_577) ;  /* 0xfffffffc00f08947 */ /* 0x002fea000383ffff */
[----:B------:R-:W-:Y:S05]  /*25860*/  BRA `(.L_x_591) ;  /* 0xfffffff800987947 */ /* 0x000fea000383ffff */
.L_x_578:
[----:B0-----:R0:W1:Y:S02]  /*25870*/  SYNCS.PHASECHK.TRANS64.TRYWAIT P0, [R7+URZ], R0 ;  /* 0x00000000070075a7 */ /* 0x001064000800017f */
[----:B-1----:R-:W-:Y:S05]  /*25880*/  @!P0 NANOSLEEP.SYNCS 0x989680 ;  /* 0x009896800000895d */ /* 0x002fea0003900000 */
[----:B------:R-:W1:Y:S02]  /*25890*/  @!P0 SYNCS.PHASECHK.TRANS64 P0, [R7+URZ], R0 ;  /* 0x00000000070085a7 */ /* 0x000e64000800007f */
[----:B-1----:R-:W-:Y:S05]  /*258a0*/  @!P0 BRA `(.L_x_578) ;  /* 0xfffffffc00f08947 */ /* 0x002fea000383ffff */
[----:B------:R-:W-:Y:S05]  /*258b0*/  BRA `(.L_x_592) ;  /* 0xfffffff800a87947 */ /* 0x000fea000383ffff */
.L_x_579:
[----:B0-----:R0:W1:Y:S02]  /*258c0*/  SYNCS.PHASECHK.TRANS64.TRYWAIT P0, [R7+URZ], R0 ;  /* 0x00000000070075a7 */ /* 0x001064000800017f */
[----:B-1----:R-:W-:Y:S05]  /*258d0*/  @!P0 NANOSLEEP.SYNCS 0x989680 ;  /* 0x009896800000895d */ /* 0x002fea0003900000 */
[----:B------:R-:W1:Y:S02]  /*258e0*/  @!P0 SYNCS.PHASECHK.TRANS64 P0, [R7+URZ], R0 ;  /* 0x00000000070085a7 */ /* 0x000e64000800007f */
[----:B-1----:R-:W-:Y:S05]  /*258f0*/  @!P0 BRA `(.L_x_579) ;  /* 0xfffffffc00f08947 */ /* 0x002fea000383ffff */
[----:B------:R-:W-:Y:S05]  /*25900*/  BRA `(.L_x_593) ;  /* 0xfffffff800b87947 */ /* 0x000fea000383ffff */
.L_x_580:
[----:B0-----:R0:W1:Y:S02]  /*25910*/  SYNCS.PHASECHK.TRANS64.TRYWAIT P0, [R7+URZ], R0 ;  /* 0x00000000070075a7 */ /* 0x001064000800017f */
[----:B-1----:R-:W-:Y:S05]  /*25920*/  @!P0 NANOSLEEP.SYNCS 0x989680 ;  /* 0x009896800000895d */ /* 0x002fea0003900000 */
[----:B------:R-:W1:Y:S02]  /*25930*/  @!P0 SYNCS.PHASECHK.TRANS64 P0, [R7+URZ], R0 ;  /* 0x00000000070085a7 */ /* 0x000e64000800007f */
[----:B-1----:R-:W-:Y:S05]  /*25940*/  @!P0 BRA `(.L_x_580) ;  /* 0xfffffffc00f08947 */ /* 0x002fea000383ffff */
[----:B------:R-:W-:Y:S05]  /*25950*/  BRA `(.L_x_594) ;  /* 0xfffffff800c87947 */ /* 0x000fea000383ffff */
.L_x_595:
[----:B------:R-:W-:-:S00]  /*25960*/  BRA `(.L_x_595) ;  /* 0xfffffffc00fc7947 */ /* 0x000fc0000383ffff */
[----:B------:R-:W-:-:S00]  /*25970*/  NOP ;  /* 0x0000000000007918 */ /* 0x000fc00000000000 */
        /* <DEDUP_REMOVED lines=8> */
.L_x_596:


//--------------------- .nv.shared._ZN7cutlass13device_kernelINS_4gemm6kernel13GemmUniversalIN4cute5tupleIJiiiiEEENS1_10collective13CollectiveMmaINS1_37MainloopSm90TmaGmmaWarpSpecializedFP8ILi7ENS5_IJNS4_1CILi1EEENSA_ILi2EEESB_EEENS1_35KernelTmaWarpSpecializedCooperativeEEENS5_IJNSA_ILi256EEESG_NSA_ILi64EEEEEENS_12float_e4m3_tENS5_IJlSB_lEEESJ_SK_NS4_8TiledMMAINS4_8MMA_AtomIJNS4_4SM904GMMA31MMA_64x256x32_F32E4M3E4M3_SS_TNILNSO_7ScaleInE1ELSQ_1EEEEEENS4_6LayoutINS5_IJSC_SB_SB_EEENS5_IJSB_NSA_ILi0EEESV_EEEEENS5_IJNS4_10UnderscoreESY_SY_EEEEENS4_23SM90_TMA_LOAD_MULTICASTENS4_14ComposedLayoutINS4_7SwizzleILi2ELi4ELi3EEENS4_18smem_ptr_flag_bitsILi8EEENST_INS5_IJNSA_ILi8EEESH_EEENS5_IJSH_SB_EEEEEEEvNS4_8identityENS4_13SM90_TMA_LOADES1B_vS1C_EENS_8epilogue10collective6detail29Sm90TmaWarpSpecializedAdapterINS1G_15DefaultEpilogueISJ_SK_SK_NS1F_6thread17LinearCombinationISJ_Li1EffLNS1K_9ScaleType4KindE0ELNS_15FloatRoundStyleE2ESJ_EENS1_15EpilogueDefaultEEEEEvvEEEEvNT_6ParamsE --------------------------
	.section	.nv.shared._ZN7cutlass13device_kernelINS_4gemm6kernel13GemmUniversalIN4cute5tupleIJiiiiEEENS1_10collective13CollectiveMmaINS1_37MainloopSm90TmaGmmaWarpSpecializedFP8ILi7ENS5_IJNS4_1CILi1EEENSA_ILi2EEESB_EEENS1_35KernelTmaWarpSpecializedCooperativeEEENS5_IJNSA_ILi256EEESG_NSA_ILi64EEEEEENS_12float_e4m3_tENS5_IJlSB_lEEESJ_SK_NS4_8TiledMMAINS4_8MMA_AtomIJNS4_4SM904GMMA31MMA_64x256x32_F32E4M3E4M3_SS_TNILNSO_7ScaleInE1ELSQ_1EEEEEENS4_6LayoutINS5_IJSC_SB_SB_EEENS5_IJSB_NSA_ILi0EEESV_EEEEENS5_IJNS4_10UnderscoreESY_SY_EEEEENS4_23SM90_TMA_LOAD_MULTICASTENS4_14ComposedLayoutINS4_7SwizzleILi2ELi4ELi3EEENS4_18smem_ptr_flag_bitsILi8EEENST_INS5_IJNSA_ILi8EEESH_EEENS5_IJSH_SB_EEEEEEEvNS4_8identityENS4_13SM90_TMA_LOADES1B_vS1C_EENS_8epilogue10collective6detail29Sm90TmaWarpSpecializedAdapterINS1G_15DefaultEpilogueISJ_SK_SK_NS1F_6thread17LinearCombinationISJ_Li1EffLNS1K_9ScaleType4KindE0ELNS_15FloatRoundStyleE2ESJ_EENS1_15EpilogueDefaultEEEEEvvEEEEvNT_6ParamsE,"aw",@nobits
	.sectionflags	@""
	.align	16
	.zero		1024


//--------------------- .nv.shared.reserved.0     --------------------------
	.section	.nv.shared.reserved.0,"aw",@nobits
	.weak		__nv_reservedSMEM_offset_0_alias
	.size		__nv_reservedSMEM_offset_0_alias, 0, 0
	.other		__nv_reservedSMEM_offset_0_alias,@"STO_CUDA_RESERVED_SHARED STV_DEFAULT"
__nv_reservedSMEM_offset_0_alias:
	.zero		0


//--------------------- .nv.global                --------------------------
	.section	.nv.global,"aw",@nobits
.nv.global:
	.type		_ZN40_INTERNAL_946b6efe_4_k_cu_97220a27_211734cute1_E,@object
	.size		_ZN40_INTERNAL_946b6efe_4_k_cu_97220a27_211734cute1_E,(_ZN40_INTERNAL_946b6efe_4_k_cu_97220a27_211734cuda3std3__45__cpo6cbeginE - _ZN40_INTERNAL_946b6efe_4_k_cu_97220a27_211734cute1_E)
_ZN40_INTERNAL_946b6efe_4_k_cu_97220a27_211734cute1_E:
	.zero		1
	.type		_ZN40_INTERNAL_946b6efe_4_k_cu_97220a27_211734cuda3std3__45__cpo6cbeginE,@object
	.size		_ZN40_INTERNAL_946b6efe_4_k_cu_97220a27_211734cuda3std3__45__cpo6cbeginE,(_ZN40_INTERNAL_946b6efe_4_k_cu_97220a27_211734cuda3std3__48in_placeE - _ZN40_INTERNAL_946b6efe_4_k_cu_97220a27_211734cuda3std3__45__cpo6cbeginE)
_ZN40_INTERNAL_946b6efe_4_k_cu_97220a27_211734cuda3std3__45__cpo6cbeginE:
	.zero		1
	.type		_ZN40_INTERNAL_946b6efe_4_k_cu_97220a27_211734cuda3std3__48in_placeE,@object
	.size		_ZN40_INTERNAL_946b6efe_4_k_cu_97220a27_211734cuda3std3__48in_placeE,(_ZN40_INTERNAL_946b6efe_4_k_cu_97220a27_211734cuda3std6ranges3__45__cpo9iter_moveE - _ZN40_INTERNAL_946b6efe_4_k_cu_97220a27_211734cuda3std3__48in_placeE)
_ZN40_INTERNAL_946b6efe_4_k_cu_97220a27_211734cuda3std3__48in_placeE:
	.zero		1
	.type		_ZN40_INTERNAL_946b6efe_4_k_cu_97220a27_211734cuda3std6ranges3__45__cpo9iter_moveE,@object
	.size		_ZN40_INTERNAL_946b6efe_4_k_cu_97220a27_211734cuda3std6ranges3__45__cpo9iter_moveE,(_ZN40_INTERNAL_946b6efe_4_k_cu_97220a27_211734cuda3std3__45__cpo5beginE - _ZN40_INTERNAL_946b6efe_4_k_cu_97220a27_211734cuda3std6ranges3__45__cpo9iter_moveE)
_ZN40_INTERNAL_946b6efe_4_k_cu_97220a27_211734cuda3std6ranges3__45__cpo9iter_moveE:
	.zero		1
	.type		_ZN40_INTERNAL_946b6efe_4_k_cu_97220a27_211734cuda3std3__45__cpo5beginE,@object
	.size		_ZN40_INTERNAL_946b6efe_4_k_cu_97220a27_211734cuda3std3__45__cpo5beginE,(_ZN40_INTERNAL_946b6efe_4_k_cu_97220a27_211734cuda3std3__442_GLOBAL__N__946b6efe_4_k_cu_97220a27_211736ignoreE - _ZN40_INTERNAL_946b6efe_4_k_cu_97220a27_211734cuda3std3__45__cpo5beginE)
_ZN40_INTERNAL_946b6efe_4_k_cu_97220a27_211734cuda3std3__45__cpo5beginE:
	.zero		1
	.type		_ZN40_INTERNAL_946b6efe_4_k_cu_97220a27_211734cuda3std3__442_GLOBAL__N__946b6efe_4_k_cu_97220a27_211736ignoreE,@object
	.size		_ZN40_INTERNAL_946b6efe_4_k_cu_97220a27_211734cuda3std3__442_GLOBAL__N__946b6efe_4_k_cu_97220a27_211736ignoreE,(_ZN40_INTERNAL_946b6efe_4_k_cu_97220a27_211734cute7productE - _ZN40_INTERNAL_946b6efe_4_k_cu_97220a27_211734cuda3std3__442_GLOBAL__N__946b6efe_4_k_cu_97220a27_211736ignoreE)
_ZN40_INTERNAL_946b6efe_4_k_cu_97220a27_211734cuda3std3__442_GLOBAL__N__946b6efe_4_k_cu_97220a27_211736ignoreE:
	.zero		1
	.type		_ZN40_INTERNAL_946b6efe_4_k_cu_97220a27_211734cute7productE,@object
	.size		_ZN40_INTERNAL_946b6efe_4_k_cu_97220a27_211734cute7productE,(_ZN40_INTERNAL_946b6efe_4_k_cu_97220a27_211734cuda3std3__45__cpo3endE - _ZN40_INTERNAL_946b6efe_4_k_cu_97220a27_211734cute7productE)
_ZN40_INTERNAL_946b6efe_4_k_cu_97220a27_211734cute7productE:
	.zero		1
	.type		_ZN40_INTERNAL_946b6efe_4_k_cu_97220a27_211734cuda3std3__45__cpo3endE,@object
	.size		_ZN40_INTERNAL_946b6efe_4_k_cu_97220a27_211734cuda3std3__45__cpo3endE,(_ZN40_INTERNAL_946b6efe_4_k_cu_97220a27_211734cuda3std3__419piecewise_constructE - _ZN40_INTERNAL_946b6efe_4_k_cu_97220a27_211734cuda3std3__45__cpo3endE)
_ZN40_INTERNAL_946b6efe_4_k_cu_97220a27_211734cuda3std3__45__cpo3endE:
	.zero		1
	.type		_ZN40_INTERNAL_946b6efe_4_k_cu_97220a27_211734cuda3std3__419piecewise_constructE,@object
	.size		_ZN40_INTERNAL_946b6efe_4_k_cu_97220a27_211734cuda3std3__419piecewise_constructE,(_ZN40_INTERNAL_946b6efe_4_k_cu_97220a27_211734cuda3std3__45__cpo4cendE - _ZN40_INTERNAL_946b6efe_4_k_cu_97220a27_211734cuda3std3__419piecewise_constructE)
_ZN40_INTERNAL_946b6efe_4_k_cu_97220a27_211734cuda3std3__419piecewise_constructE:
	.zero		1
	.type		_ZN40_INTERNAL_946b6efe_4_k_cu_97220a27_211734cuda3std3__45__cpo4cendE,@object
	.size		_ZN40_INTERNAL_946b6efe_4_k_cu_97220a27_211734cuda3std3__45__cpo4cendE,(_ZN40_INTERNAL_946b6efe_4_k_cu_97220a27_211734cuda3std6ranges3__45__cpo4swapE - _ZN40_INTERNAL_946b6efe_4_k_cu_97220a27_211734cuda3std3__45__cpo4cendE)
_ZN40_INTERNAL_946b6efe_4_k_cu_97220a27_211734cuda3std3__45__cpo4cendE:
	.zero		1
	.type		_ZN40_INTERNAL_946b6efe_4_k_cu_97220a27_211734cuda3std6ranges3__45__cpo4swapE,@object
	.size		_ZN40_INTERNAL_946b6efe_4_k_cu_97220a27_211734cuda3std6ranges3__45__cpo4swapE,(.L_7 - _ZN40_INTERNAL_946b6efe_4_k_cu_97220a27_211734cuda3std6ranges3__45__cpo4swapE)
_ZN40_INTERNAL_946b6efe_4_k_cu_97220a27_211734cuda3std6ranges3__45__cpo4swapE:
	.zero		1
.L_7:


//--------------------- .nv.constant0._ZN7cutlass13device_kernelINS_4gemm6kernel13GemmUniversalIN4cute5tupleIJiiiiEEENS1_10collective13CollectiveMmaINS1_37MainloopSm90TmaGmmaWarpSpecializedFP8ILi7ENS5_IJNS4_1CILi1EEENSA_ILi2EEESB_EEENS1_35KernelTmaWarpSpecializedCooperativeEEENS5_IJNSA_ILi256EEESG_NSA_ILi64EEEEEENS_12float_e4m3_tENS5_IJlSB_lEEESJ_SK_NS4_8TiledMMAINS4_8MMA_AtomIJNS4_4SM904GMMA31MMA_64x256x32_F32E4M3E4M3_SS_TNILNSO_7ScaleInE1ELSQ_1EEEEEENS4_6LayoutINS5_IJSC_SB_SB_EEENS5_IJSB_NSA_ILi0EEESV_EEEEENS5_IJNS4_10UnderscoreESY_SY_EEEEENS4_23SM90_TMA_LOAD_MULTICASTENS4_14ComposedLayoutINS4_7SwizzleILi2ELi4ELi3EEENS4_18smem_ptr_flag_bitsILi8EEENST_INS5_IJNSA_ILi8EEESH_EEENS5_IJSH_SB_EEEEEEEvNS4_8identityENS4_13SM90_TMA_LOADES1B_vS1C_EENS_8epilogue10collective6detail29Sm90TmaWarpSpecializedAdapterINS1G_15DefaultEpilogueISJ_SK_SK_NS1F_6thread17LinearCombinationISJ_Li1EffLNS1K_9ScaleType4KindE0ELNS_15FloatRoundStyleE2ESJ_EENS1_15EpilogueDefaultEEEEEvvEEEEvNT_6ParamsE --------------------------
	.section	.nv.constant0._ZN7cutlass13device_kernelINS_4gemm6kernel13GemmUniversalIN4cute5tupleIJiiiiEEENS1_10collective13CollectiveMmaINS1_37MainloopSm90TmaGmmaWarpSpecializedFP8ILi7ENS5_IJNS4_1CILi1EEENSA_ILi2EEESB_EEENS1_35KernelTmaWarpSpecializedCooperativeEEENS5_IJNSA_ILi256EEESG_NSA_ILi64EEEEEENS_12float_e4m3_tENS5_IJlSB_lEEESJ_SK_NS4_8TiledMMAINS4_8MMA_AtomIJNS4_4SM904GMMA31MMA_64x256x32_F32E4M3E4M3_SS_TNILNSO_7ScaleInE1ELSQ_1EEEEEENS4_6LayoutINS5_IJSC_SB_SB_EEENS5_IJSB_NSA_ILi0EEESV_EEEEENS5_IJNS4_10UnderscoreESY_SY_EEEEENS4_23SM90_TMA_LOAD_MULTICASTENS4_14ComposedLayoutINS4_7SwizzleILi2ELi4ELi3EEENS4_18smem_ptr_flag_bitsILi8EEENST_INS5_IJNSA_ILi8EEESH_EEENS5_IJSH_SB_EEEEEEEvNS4_8identityENS4_13SM90_TMA_LOADES1B_vS1C_EENS_8epilogue10collective6detail29Sm90TmaWarpSpecializedAdapterINS1G_15DefaultEpilogueISJ_SK_SK_NS1F_6thread17LinearCombinationISJ_Li1EffLNS1K_9ScaleType4KindE0ELNS_15FloatRoundStyleE2ESJ_EENS1_15EpilogueDefaultEEEEEvvEEEEvNT_6ParamsE,"a",@progbits
	.sectionflags	@""
	.align	4
.nv.constant0._ZN7cutlass13device_kernelINS_4gemm6kernel13GemmUniversalIN4cute5tupleIJiiiiEEENS1_10collective13CollectiveMmaINS1_37MainloopSm90TmaGmmaWarpSpecializedFP8ILi7ENS5_IJNS4_1CILi1EEENSA_ILi2EEESB_EEENS1_35KernelTmaWarpSpecializedCooperativeEEENS5_IJNSA_ILi256EEESG_NSA_ILi64EEEEEENS_12float_e4m3_tENS5_IJlSB_lEEESJ_SK_NS4_8TiledMMAINS4_8MMA_AtomIJNS4_4SM904GMMA31MMA_64x256x32_F32E4M3E4M3_SS_TNILNSO_7ScaleInE1ELSQ_1EEEEEENS4_6LayoutINS5_IJSC_SB_SB_EEENS5_IJSB_NSA_ILi0EEESV_EEEEENS5_IJNS4_10UnderscoreESY_SY_EEEEENS4_23SM90_TMA_LOAD_MULTICASTENS4_14ComposedLayoutINS4_7SwizzleILi2ELi4ELi3EEENS4_18smem_ptr_flag_bitsILi8EEENST_INS5_IJNSA_ILi8EEESH_EEENS5_IJSH_SB_EEEEEEEvNS4_8identityENS4_13SM90_TMA_LOADES1B_vS1C_EENS_8epilogue10collective6detail29Sm90TmaWarpSpecializedAdapterINS1G_15DefaultEpilogueISJ_SK_SK_NS1F_6thread17LinearCombinationISJ_Li1EffLNS1K_9ScaleType4KindE0ELNS_15FloatRoundStyleE2ESJ_EENS1_15EpilogueDefaultEEEEEvvEEEEvNT_6ParamsE:
	.zero		1664


//--------------------- SYMBOLS --------------------------

	.type		.nv.reservedSmem.offset0,@object
	.size		.nv.reservedSmem.offset0,0x4
